// auto-generated by cutlass_sweep.gemm — config: {"arch": "sm_100", "cluster_m": 4, "cluster_n": 4, "dtype": "fp16", "dtype_b": "fp16", "layout": "tn", "stages": 4, "tile_k": 64, "tile_m": 128, "tile_n": 128}
#include "cutlass/cutlass.h"
#include "cutlass/gemm/collective/collective_builder.hpp"
#include "cutlass/gemm/device/gemm_universal_adapter.h"
#include "cutlass/gemm/kernel/gemm_universal.hpp"
#include "cutlass/epilogue/collective/collective_builder.hpp"

using ElemA = cutlass::half_t;
using ElemB = cutlass::half_t;
using ElemCD = cutlass::half_t;
using Acc  = float;
using TileShape    = cute::Shape<cute::_128, cute::_128, cute::_64>;
using ClusterShape = cute::Shape<cute::_4, cute::_4, cute::_1>;

using CollectiveEpilogue = typename cutlass::epilogue::collective::CollectiveBuilder<
    cutlass::arch::Sm100, cutlass::arch::OpClassTensorOp,
    TileShape, ClusterShape,
    cutlass::epilogue::collective::EpilogueTileAuto,
    Acc, Acc,
    ElemCD, cutlass::layout::RowMajor, 128 / cutlass::sizeof_bits<ElemCD>::value,
    ElemCD, cutlass::layout::RowMajor, 128 / cutlass::sizeof_bits<ElemCD>::value,
    cutlass::epilogue::collective::EpilogueScheduleAuto
  >::CollectiveOp;

using CollectiveMainloop = typename cutlass::gemm::collective::CollectiveBuilder<
    cutlass::arch::Sm100, cutlass::arch::OpClassTensorOp,
    ElemA, cutlass::layout::ColumnMajor, 128 / cutlass::sizeof_bits<ElemA>::value,
    ElemB, cutlass::layout::RowMajor, 128 / cutlass::sizeof_bits<ElemB>::value,
    Acc,
    TileShape, ClusterShape,
    cutlass::gemm::collective::StageCount<4>,
    cutlass::gemm::collective::KernelScheduleAuto
  >::CollectiveOp;

using GemmKernel = cutlass::gemm::kernel::GemmUniversal<
    cute::Shape<int,int,int,int>,
    CollectiveMainloop,
    CollectiveEpilogue
>;
using Gemm = cutlass::gemm::device::GemmUniversalAdapter<GemmKernel>;

// Force the device kernel symbol into the cubin without needing a host main.
auto* _anchor = &cutlass::device_kernel<GemmKernel>;


// ===== COMPILED SASS (sm_100a) =====

	.target	sm_100a

	.elftype	@"ET_EXEC"


//--------------------- .note.nv.tkinfo           --------------------------
	.section	.note.nv.tkinfo,"",@"SHT_NOTE"
	.sectionflags	@"SHF_NOTE_NV_TKINFO"
	.tkinfo
        /*0018*/ 	.word	0x00000002
        /*0030*/ 	.string	""
        /*0030*/ 	.string	"ptxas"
        /*0030*/ 	.string	"Cuda compilation tools, release 13.0, V13.0.88"
        /*0030*/ 	.string	"Build cuda_13.0.r13.0/compiler.36424714_0"
        /*0030*/ 	.string	"-arch sm_100a -m 64 "



//--------------------- .note.nv.cuinfo           --------------------------
	.section	.note.nv.cuinfo,"",@"SHT_NOTE"
	.sectionflags	@"SHF_NOTE_NV_CUINFO"
        /*0018*/ 	.short	0x0002
        /*001a*/ 	.short	0x0064
        /*001c*/ 	.short	0x0082
	.zero		2


//--------------------- .nv.info                  --------------------------
	.section	.nv.info,"",@"SHT_CUDA_INFO"
	.align	4


	//----- nvinfo : EIATTR_REGCOUNT
	.align		4
        /*0000*/ 	.byte	0x04, 0x2f
        /*0002*/ 	.short	(.L_19 - .L_18)
	.align		4
.L_18:
        /*0004*/ 	.word	index@(_ZN7cutlass13device_kernelINS_4gemm6kernel13GemmUniversalIN4cute5tupleIJiiiiEEENS1_10collective13CollectiveMmaINS1_35MainloopSm100TmaUmmaWarpSpecializedILi4ELi2ELi4ENS5_IJNS4_1CILi4EEESB_NSA_ILi1EEEEEEEENS5_IJNSA_ILi128EEESF_NSA_ILi64EEEEEENS_6half_tENS5_IJSC_llEEESI_SJ_NS4_8TiledMMAINS4_8MMA_AtomIJNS4_26SM100_MMA_F16BF16_2x1SM_SSISI_SI_fLi128ELi128ELNS4_4UMMA5MajorE1ELSO_1ELNSN_7ScaleInE0ELSP_0EEEEEENS4_6LayoutINS5_IJSC_SC_SC_EEENS5_IJNSA_ILi0EEESU_SU_EEEEENS5_IJNS4_10UnderscoreESX_SX_EEEEENS4_28SM100_TMA_2SM_LOAD_MULTICASTENS4_14ComposedLayoutINS4_7SwizzleILi3ELi4ELi3EEENS4_18smem_ptr_flag_bitsILi16EEENSS_INS5_IJSG_NSA_ILi8EEEEEENS5_IJSC_SG_EEEEEEEvNS4_8identityES10_S1A_vS1B_EENS_8epilogue10collective18CollectiveEpilogueINS1D_23Sm100TmaWarpSpecializedILi4ELi2ELi16ELb1ELb0EEEJNS5_IJSG_SF_SG_EEENS5_IJNSS_ISG_SC_EENSS_INS5_IJNSA_ILi16EEENSA_ILi2EEEEEES18_EEEEESI_NS5_IJlSC_lEEESI_S1P_NS1D_6fusion15FusionCallbacksIS1H_NS1Q_17LinearCombinationISI_fSI_fLNS_15FloatRoundStyleE2EEES1I_S1O_JEEENS4_5SM1004TMEM4LOAD26SM100_TMEM_LOAD_32dp32b16xENS4_13SM90_TMA_LOADENS11_INS12_ILi1ELi4ELi3EEES15_NSS_INS5_IJS16_S1K_EEENS5_IJS1K_SC_EEEEEEENS4_39AutoVectorizingCopyWithAssumedAlignmentILi128EEENS4_14SM90_TMA_STOREES25_S27_S27_EEEvvEEEEvNT_6ParamsE)
        /*0008*/ 	.word	0x0000005f


	//----- nvinfo : EIATTR_FRAME_SIZE
	.align		4
.L_19:
        /*000c*/ 	.byte	0x04, 0x11
        /*000e*/ 	.short	(.L_21 - .L_20)
	.align		4
.L_20:
        /*0010*/ 	.word	index@($__internal_2_$__cuda_sm10x_tcgen05_guardrail_trap_unallocated_columns_being_dealloced)
        /*0014*/ 	.word	0x00000000


	//----- nvinfo : EIATTR_FRAME_SIZE
	.align		4
.L_21:
        /*0018*/ 	.byte	0x04, 0x11
        /*001a*/ 	.short	(.L_23 - .L_22)
	.align		4
.L_22:
        /*001c*/ 	.word	index@($__internal_1_$__cuda_sm10x_tcgen05_guardrail_trap_phase_invalid_during_alloc)
        /*0020*/ 	.word	0x00000000


	//----- nvinfo : EIATTR_FRAME_SIZE
	.align		4
.L_23:
        /*0024*/ 	.byte	0x04, 0x11
        /*0026*/ 	.short	(.L_25 - .L_24)
	.align		4
.L_24:
        /*0028*/ 	.word	index@($__internal_0_$__cuda_sm10x_tcgen05_guardrail_trap_col_being_dealloced_not_returned_by_alloc)
        /*002c*/ 	.word	0x00000000


	//----- nvinfo : EIATTR_FRAME_SIZE
	.align		4
.L_25:
        /*0030*/ 	.byte	0x04, 0x11
        /*0032*/ 	.short	(.L_27 - .L_26)
	.align		4
.L_26:
        /*0034*/ 	.word	index@(_ZN7cutlass13device_kernelINS_4gemm6kernel13GemmUniversalIN4cute5tupleIJiiiiEEENS1_10collective13CollectiveMmaINS1_35MainloopSm100TmaUmmaWarpSpecializedILi4ELi2ELi4ENS5_IJNS4_1CILi4EEESB_NSA_ILi1EEEEEEEENS5_IJNSA_ILi128EEESF_NSA_ILi64EEEEEENS_6half_tENS5_IJSC_llEEESI_SJ_NS4_8TiledMMAINS4_8MMA_AtomIJNS4_26SM100_MMA_F16BF16_2x1SM_SSISI_SI_fLi128ELi128ELNS4_4UMMA5MajorE1ELSO_1ELNSN_7ScaleInE0ELSP_0EEEEEENS4_6LayoutINS5_IJSC_SC_SC_EEENS5_IJNSA_ILi0EEESU_SU_EEEEENS5_IJNS4_10UnderscoreESX_SX_EEEEENS4_28SM100_TMA_2SM_LOAD_MULTICASTENS4_14ComposedLayoutINS4_7SwizzleILi3ELi4ELi3EEENS4_18smem_ptr_flag_bitsILi16EEENSS_INS5_IJSG_NSA_ILi8EEEEEENS5_IJSC_SG_EEEEEEEvNS4_8identityES10_S1A_vS1B_EENS_8epilogue10collective18CollectiveEpilogueINS1D_23Sm100TmaWarpSpecializedILi4ELi2ELi16ELb1ELb0EEEJNS5_IJSG_SF_SG_EEENS5_IJNSS_ISG_SC_EENSS_INS5_IJNSA_ILi16EEENSA_ILi2EEEEEES18_EEEEESI_NS5_IJlSC_lEEESI_S1P_NS1D_6fusion15FusionCallbacksIS1H_NS1Q_17LinearCombinationISI_fSI_fLNS_15FloatRoundStyleE2EEES1I_S1O_JEEENS4_5SM1004TMEM4LOAD26SM100_TMEM_LOAD_32dp32b16xENS4_13SM90_TMA_LOADENS11_INS12_ILi1ELi4ELi3EEES15_NSS_INS5_IJS16_S1K_EEENS5_IJS1K_SC_EEEEEEENS4_39AutoVectorizingCopyWithAssumedAlignmentILi128EEENS4_14SM90_TMA_STOREES25_S27_S27_EEEvvEEEEvNT_6ParamsE)
        /*0038*/ 	.word	0x00000000


	//----- nvinfo : EIATTR_MIN_STACK_SIZE
	.align		4
.L_27:
        /*003c*/ 	.byte	0x04, 0x12
        /*003e*/ 	.short	(.L_29 - .L_28)
	.align		4
.L_28:
        /*0040*/ 	.word	index@(_ZN7cutlass13device_kernelINS_4gemm6kernel13GemmUniversalIN4cute5tupleIJiiiiEEENS1_10collective13CollectiveMmaINS1_35MainloopSm100TmaUmmaWarpSpecializedILi4ELi2ELi4ENS5_IJNS4_1CILi4EEESB_NSA_ILi1EEEEEEEENS5_IJNSA_ILi128EEESF_NSA_ILi64EEEEEENS_6half_tENS5_IJSC_llEEESI_SJ_NS4_8TiledMMAINS4_8MMA_AtomIJNS4_26SM100_MMA_F16BF16_2x1SM_SSISI_SI_fLi128ELi128ELNS4_4UMMA5MajorE1ELSO_1ELNSN_7ScaleInE0ELSP_0EEEEEENS4_6LayoutINS5_IJSC_SC_SC_EEENS5_IJNSA_ILi0EEESU_SU_EEEEENS5_IJNS4_10UnderscoreESX_SX_EEEEENS4_28SM100_TMA_2SM_LOAD_MULTICASTENS4_14ComposedLayoutINS4_7SwizzleILi3ELi4ELi3EEENS4_18smem_ptr_flag_bitsILi16EEENSS_INS5_IJSG_NSA_ILi8EEEEEENS5_IJSC_SG_EEEEEEEvNS4_8identityES10_S1A_vS1B_EENS_8epilogue10collective18CollectiveEpilogueINS1D_23Sm100TmaWarpSpecializedILi4ELi2ELi16ELb1ELb0EEEJNS5_IJSG_SF_SG_EEENS5_IJNSS_ISG_SC_EENSS_INS5_IJNSA_ILi16EEENSA_ILi2EEEEEES18_EEEEESI_NS5_IJlSC_lEEESI_S1P_NS1D_6fusion15FusionCallbacksIS1H_NS1Q_17LinearCombinationISI_fSI_fLNS_15FloatRoundStyleE2EEES1I_S1O_JEEENS4_5SM1004TMEM4LOAD26SM100_TMEM_LOAD_32dp32b16xENS4_13SM90_TMA_LOADENS11_INS12_ILi1ELi4ELi3EEES15_NSS_INS5_IJS16_S1K_EEENS5_IJS1K_SC_EEEEEEENS4_39AutoVectorizingCopyWithAssumedAlignmentILi128EEENS4_14SM90_TMA_STOREES25_S27_S27_EEEvvEEEEvNT_6ParamsE)
        /*0044*/ 	.word	0x00000000
.L_29:


//--------------------- .nv.compat                --------------------------
	.section	.nv.compat,"",@"SHT_CUDA_COMPAT_INFO"
	.align	4
        /*0000*/ 	.byte	0x02, 0x09, 0x01, 0x00, 0x02, 0x02, 0x02, 0x00, 0x02, 0x05, 0x05, 0x00, 0x03, 0x07, 0x01, 0x01
        /*0010*/ 	.byte	0x02, 0x03, 0x01, 0x00, 0x02, 0x06, 0x01, 0x00, 0x04, 0x0b, 0x08, 0x00, 0x09, 0x00, 0x00, 0x00
        /*0020*/ 	.byte	0x00, 0x00, 0x00, 0x00


//--------------------- .nv.info._ZN7cutlass13device_kernelINS_4gemm6kernel13GemmUniversalIN4cute5tupleIJiiiiEEENS1_10collective13CollectiveMmaINS1_35MainloopSm100TmaUmmaWarpSpecializedILi4ELi2ELi4ENS5_IJNS4_1CILi4EEESB_NSA_ILi1EEEEEEEENS5_IJNSA_ILi128EEESF_NSA_ILi64EEEEEENS_6half_tENS5_IJSC_llEEESI_SJ_NS4_8TiledMMAINS4_8MMA_AtomIJNS4_26SM100_MMA_F16BF16_2x1SM_SSISI_SI_fLi128ELi128ELNS4_4UMMA5MajorE1ELSO_1ELNSN_7ScaleInE0ELSP_0EEEEEENS4_6LayoutINS5_IJSC_SC_SC_EEENS5_IJNSA_ILi0EEESU_SU_EEEEENS5_IJNS4_10UnderscoreESX_SX_EEEEENS4_28SM100_TMA_2SM_LOAD_MULTICASTENS4_14ComposedLayoutINS4_7SwizzleILi3ELi4ELi3EEENS4_18smem_ptr_flag_bitsILi16EEENSS_INS5_IJSG_NSA_ILi8EEEEEENS5_IJSC_SG_EEEEEEEvNS4_8identityES10_S1A_vS1B_EENS_8epilogue10collective18CollectiveEpilogueINS1D_23Sm100TmaWarpSpecializedILi4ELi2ELi16ELb1ELb0EEEJNS5_IJSG_SF_SG_EEENS5_IJNSS_ISG_SC_EENSS_INS5_IJNSA_ILi16EEENSA_ILi2EEEEEES18_EEEEESI_NS5_IJlSC_lEEESI_S1P_NS1D_6fusion15FusionCallbacksIS1H_NS1Q_17LinearCombinationISI_fSI_fLNS_15FloatRoundStyleE2EEES1I_S1O_JEEENS4_5SM1004TMEM4LOAD26SM100_TMEM_LOAD_32dp32b16xENS4_13SM90_TMA_LOADENS11_INS12_ILi1ELi4ELi3EEES15_NSS_INS5_IJS16_S1K_EEENS5_IJS1K_SC_EEEEEEENS4_39AutoVectorizingCopyWithAssumedAlignmentILi128EEENS4_14SM90_TMA_STOREES25_S27_S27_EEEvvEEEEvNT_6ParamsE --------------------------
	.section	.nv.info._ZN7cutlass13device_kernelINS_4gemm6kernel13GemmUniversalIN4cute5tupleIJiiiiEEENS1_10collective13CollectiveMmaINS1_35MainloopSm100TmaUmmaWarpSpecializedILi4ELi2ELi4ENS5_IJNS4_1CILi4EEESB_NSA_ILi1EEEEEEEENS5_IJNSA_ILi128EEESF_NSA_ILi64EEEEEENS_6half_tENS5_IJSC_llEEESI_SJ_NS4_8TiledMMAINS4_8MMA_AtomIJNS4_26SM100_MMA_F16BF16_2x1SM_SSISI_SI_fLi128ELi128ELNS4_4UMMA5MajorE1ELSO_1ELNSN_7ScaleInE0ELSP_0EEEEEENS4_6LayoutINS5_IJSC_SC_SC_EEENS5_IJNSA_ILi0EEESU_SU_EEEEENS5_IJNS4_10UnderscoreESX_SX_EEEEENS4_28SM100_TMA_2SM_LOAD_MULTICASTENS4_14ComposedLayoutINS4_7SwizzleILi3ELi4ELi3EEENS4_18smem_ptr_flag_bitsILi16EEENSS_INS5_IJSG_NSA_ILi8EEEEEENS5_IJSC_SG_EEEEEEEvNS4_8identityES10_S1A_vS1B_EENS_8epilogue10collective18CollectiveEpilogueINS1D_23Sm100TmaWarpSpecializedILi4ELi2ELi16ELb1ELb0EEEJNS5_IJSG_SF_SG_EEENS5_IJNSS_ISG_SC_EENSS_INS5_IJNSA_ILi16EEENSA_ILi2EEEEEES18_EEEEESI_NS5_IJlSC_lEEESI_S1P_NS1D_6fusion15FusionCallbacksIS1H_NS1Q_17LinearCombinationISI_fSI_fLNS_15FloatRoundStyleE2EEES1I_S1O_JEEENS4_5SM1004TMEM4LOAD26SM100_TMEM_LOAD_32dp32b16xENS4_13SM90_TMA_LOADENS11_INS12_ILi1ELi4ELi3EEES15_NSS_INS5_IJS16_S1K_EEENS5_IJS1K_SC_EEEEEEENS4_39AutoVectorizingCopyWithAssumedAlignmentILi128EEENS4_14SM90_TMA_STOREES25_S27_S27_EEEvvEEEEvNT_6ParamsE,"",@"SHT_CUDA_INFO"
	.sectionflags	@""
	.align	4


	//----- nvinfo : EIATTR_CUDA_API_VERSION
	.align		4
        /*0000*/ 	.byte	0x04, 0x37
        /*0002*/ 	.short	(.L_31 - .L_30)
.L_30:
        /*0004*/ 	.word	0x00000082


	//----- nvinfo : EIATTR_KPARAM_INFO
	.align		4
.L_31:
        /*0008*/ 	.byte	0x04, 0x17
        /*000a*/ 	.short	(.L_33 - .L_32)
.L_32:
        /*000c*/ 	.word	0x00000000
        /*0010*/ 	.short	0x0000
        /*0012*/ 	.short	0x0000
        /*0014*/ 	.byte	0x00, 0xf0, 0x01, 0x20


	//----- nvinfo : EIATTR_AT_ENTRY_FRAGMENTS
	.align		4
.L_33:
        /*0018*/ 	.byte	0x04, 0x4f
        /*001a*/ 	.short	(.L_35 - .L_34)


	//   ....[0]....
.L_34:
        /*001c*/ 	.word	0x00000007


	//----- nvinfo : EIATTR_RESERVED_SMEM_USED
	.align		4
.L_35:
        /*0020*/ 	.byte	0x01, 0x41
	.zero		2


	//----- nvinfo : EIATTR_SPARSE_MMA_MASK
	.align		4
        /*0024*/ 	.byte	0x03, 0x50
        /*0026*/ 	.short	0x0000


	//----- nvinfo : EIATTR_TCGEN05_2CTA_USED
	.align		4
        /*0028*/ 	.byte	0x01, 0x52
	.zero		2


	//----- nvinfo : EIATTR_MAXREG_COUNT
	.align		4
        /*002c*/ 	.byte	0x03, 0x1b
        /*002e*/ 	.short	0x00ff


	//----- nvinfo : EIATTR_NUM_BARRIERS
	.align		4
        /*0030*/ 	.byte	0x02, 0x4c
        /*0032*/ 	.byte	0x07
	.zero		1


	//----- nvinfo : EIATTR_EXTERNS
	.align		4
        /*0034*/ 	.byte	0x04, 0x0f
        /*0036*/ 	.short	(.L_37 - .L_36)


	//   ....[0]....
	.align		4
.L_36:
        /*0038*/ 	.word	index@(__assertfail)


	//----- nvinfo : EIATTR_MERCURY_ISA_VERSION
	.align		4
.L_37:
        /*003c*/ 	.byte	0x03, 0x5f
        /*003e*/ 	.short	0x0101


	//----- nvinfo : EIATTR_INT_WARP_WIDE_INSTR_OFFSETS
	.align		4
        /*0040*/ 	.byte	0x04, 0x31
        /*0042*/ 	.short	(.L_39 - .L_38)


	//   ....[0]....
.L_38:
        /*0044*/ 	.word	0x00000d50


	//   ....[1]....
        /*0048*/ 	.word	0x00000df0


	//   ....[2]....
        /*004c*/ 	.word	0x000025a0


	//   ....[3]....
        /*0050*/ 	.word	0x00004460


	//   ....[4]....
        /*0054*/ 	.word	0x00004480


	//   ....[5]....
        /*0058*/ 	.word	0x000044b0


	//   ....[6]....
        /*005c*/ 	.word	0x00004dc0


	//   ....[7]....
        /*0060*/ 	.word	0x00004de0


	//   ....[8]....
        /*0064*/ 	.word	0x00004eb0


	//   ....[9]....
        /*0068*/ 	.word	0x00004f90


	//   ....[10]....
        /*006c*/ 	.word	0x00004fb0


	//   ....[11]....
        /*0070*/ 	.word	0x00005070


	//   ....[12]....
        /*0074*/ 	.word	0x00005170


	//   ....[13]....
        /*0078*/ 	.word	0x00005190


	//   ....[14]....
        /*007c*/ 	.word	0x000052c0


	//   ....[15]....
        /*0080*/ 	.word	0x00005440


	//   ....[16]....
        /*0084*/ 	.word	0x00005450


	//   ....[17]....
        /*0088*/ 	.word	0x00005570


	//----- nvinfo : EIATTR_COOP_GROUP_MASK_REGIDS
	.align		4
.L_39:
        /*008c*/ 	.byte	0x04, 0x29
        /*008e*/ 	.short	(.L_41 - .L_40)


	//   ....[0]....
.L_40:
        /*0090*/ 	.word	0xffffffff


	//   ....[1]....
        /*0094*/ 	.word	0xffffffff


	//   ....[2]....
        /*0098*/ 	.word	0xffffffff


	//   ....[3]....
        /*009c*/ 	.word	0xffffffff


	//   ....[4]....
        /*00a0*/ 	.word	0xffffffff


	//   ....[5]....
        /*00a4*/ 	.word	0xffffffff


	//   ....[6]....
        /*00a8*/ 	.word	0xffffffff


	//   ....[7]....
        /*00ac*/ 	.word	0xffffffff


	//   ....[8]....
        /*00b0*/ 	.word	0xffffffff


	//   ....[9]....
        /*00b4*/ 	.word	0xffffffff


	//   ....[10]....
        /*00b8*/ 	.word	0xffffffff


	//   ....[11]....
        /*00bc*/ 	.word	0xffffffff


	//   ....[12]....
        /*00c0*/ 	.word	0xffffffff


	//   ....[13]....
        /*00c4*/ 	.word	0xffffffff


	//----- nvinfo : EIATTR_COOP_GROUP_INSTR_OFFSETS
	.align		4
.L_41:
        /*00c8*/ 	.byte	0x04, 0x28
        /*00ca*/ 	.short	(.L_43 - .L_42)


	//   ....[0]....
.L_42:
        /*00cc*/ 	.word	0x000000c0


	//   ....[1]....
        /*00d0*/ 	.word	0x00000500


	//   ....[2]....
        /*00d4*/ 	.word	0x000006c0


	//   ....[3]....
        /*00d8*/ 	.word	0x00000850


	//   ....[4]....
        /*00dc*/ 	.word	0x00000940


	//   ....[5]....
        /*00e0*/ 	.word	0x00000aa0


	//   ....[6]....
        /*00e4*/ 	.word	0x00000c30


	//   ....[7]....
        /*00e8*/ 	.word	0x00000e70


	//   ....[8]....
        /*00ec*/ 	.word	0x00002480


	//   ....[9]....
        /*00f0*/ 	.word	0x00003260


	//   ....[10]....
        /*00f4*/ 	.word	0x00003730


	//   ....[11]....
        /*00f8*/ 	.word	0x00003760


	//   ....[12]....
        /*00fc*/ 	.word	0x00004360


	//   ....[13]....
        /*0100*/ 	.word	0x00004570


	//----- nvinfo : EIATTR_VRC_CTA_INIT_COUNT
	.align		4
.L_43:
        /*0104*/ 	.byte	0x02, 0x4a
        /*0106*/ 	.byte	0x80
	.zero		1


	//----- nvinfo : EIATTR_SYSCALL_OFFSETS
	.align		4
        /*0108*/ 	.byte	0x04, 0x46
        /*010a*/ 	.short	(.L_45 - .L_44)


	//   ....[0]....
.L_44:
        /*010c*/ 	.word	0x000060b0


	//   ....[1]....
        /*0110*/ 	.word	0x000061a0


	//   ....[2]....
        /*0114*/ 	.word	0x000068a0


	//   ....[3]....
        /*0118*/ 	.word	0x000071c0


	//   ....[4]....
        /*011c*/ 	.word	0x00007a80


	//   ....[5]....
        /*0120*/ 	.word	0x00008340


	//----- nvinfo : EIATTR_MBARRIER_INSTR_OFFSETS
	.align		4
.L_45:
        /*0124*/ 	.byte	0x04, 0x39
        /*0126*/ 	.short	(.L_47 - .L_46)


	//   ....[0]....
.L_46:
        /*0128*/ 	.word	0x00000630
        /*012c*/ 	.word	0x000000ff
        /*0130*/ 	.word	0x00000000
        /*0134*/ 	.short	0x0100
        /*0136*/ 	.byte	0x07
	.zero		1


	//   ....[1]....
        /*0138*/ 	.word	0x00000640
        /*013c*/ 	.word	0x000000ff
        /*0140*/ 	.word	0x00000020
        /*0144*/ 	.short	0x0100
        /*0146*/ 	.byte	0x07
	.zero		1


	//   ....[2]....
        /*0148*/ 	.word	0x00000650
        /*014c*/ 	.word	0x000000ff
        /*0150*/ 	.word	0x00000008
        /*0154*/ 	.short	0x0100
        /*0156*/ 	.byte	0x07
	.zero		1


	//   ....[3]....
        /*0158*/ 	.word	0x00000660
        /*015c*/ 	.word	0x000000ff
        /*0160*/ 	.word	0x00000028
        /*0164*/ 	.short	0x0100
        /*0166*/ 	.byte	0x07
	.zero		1


	//   ....[4]....
        /*0168*/ 	.word	0x00000670
        /*016c*/ 	.word	0x000000ff
        /*0170*/ 	.word	0x00000010
        /*0174*/ 	.short	0x0100
        /*0176*/ 	.byte	0x07
	.zero		1


	//   ....[5]....
        /*0178*/ 	.word	0x00000680
        /*017c*/ 	.word	0x000000ff
        /*0180*/ 	.word	0x00000030
        /*0184*/ 	.short	0x0100
        /*0186*/ 	.byte	0x07
	.zero		1


	//   ....[6]....
        /*0188*/ 	.word	0x00000690
        /*018c*/ 	.word	0x000000ff
        /*0190*/ 	.word	0x00000018
        /*0194*/ 	.short	0x0100
        /*0196*/ 	.byte	0x07
	.zero		1


	//   ....[7]....
        /*0198*/ 	.word	0x000006a0
        /*019c*/ 	.word	0x000000ff
        /*01a0*/ 	.word	0x00000038
        /*01a4*/ 	.short	0x0100
        /*01a6*/ 	.byte	0x07
	.zero		1


	//   ....[8]....
        /*01a8*/ 	.word	0x000007c0
        /*01ac*/ 	.word	0x000000ff
        /*01b0*/ 	.word	0x00000040
        /*01b4*/ 	.short	0x0100
        /*01b6*/ 	.byte	0x07
	.zero		1


	//   ....[9]....
        /*01b8*/ 	.word	0x000007d0
        /*01bc*/ 	.word	0x000000ff
        /*01c0*/ 	.word	0x00000060
        /*01c4*/ 	.short	0x0100
        /*01c6*/ 	.byte	0x07
	.zero		1


	//   ....[10]....
        /*01c8*/ 	.word	0x000007e0
        /*01cc*/ 	.word	0x000000ff
        /*01d0*/ 	.word	0x00000048
        /*01d4*/ 	.short	0x0100
        /*01d6*/ 	.byte	0x07
	.zero		1


	//   ....[11]....
        /*01d8*/ 	.word	0x000007f0
        /*01dc*/ 	.word	0x000000ff
        /*01e0*/ 	.word	0x00000068
        /*01e4*/ 	.short	0x0100
        /*01e6*/ 	.byte	0x07
	.zero		1


	//   ....[12]....
        /*01e8*/ 	.word	0x00000800
        /*01ec*/ 	.word	0x000000ff
        /*01f0*/ 	.word	0x00000050
        /*01f4*/ 	.short	0x0100
        /*01f6*/ 	.byte	0x07
	.zero		1


	//   ....[13]....
        /*01f8*/ 	.word	0x00000810
        /*01fc*/ 	.word	0x000000ff
        /*0200*/ 	.word	0x00000070
        /*0204*/ 	.short	0x0100
        /*0206*/ 	.byte	0x07
	.zero		1


	//   ....[14]....
        /*0208*/ 	.word	0x00000820
        /*020c*/ 	.word	0x000000ff
        /*0210*/ 	.word	0x00000058
        /*0214*/ 	.short	0x0100
        /*0216*/ 	.byte	0x07
	.zero		1


	//   ....[15]....
        /*0218*/ 	.word	0x00000830
        /*021c*/ 	.word	0x000000ff
        /*0220*/ 	.word	0x00000078
        /*0224*/ 	.short	0x0100
        /*0226*/ 	.byte	0x07
	.zero		1


	//   ....[16]....
        /*0228*/ 	.word	0x00000910
        /*022c*/ 	.word	0x000000ff
        /*0230*/ 	.word	0x00000080
        /*0234*/ 	.short	0x0100
        /*0236*/ 	.byte	0x05
	.zero		1


	//   ....[17]....
        /*0238*/ 	.word	0x00000920
        /*023c*/ 	.word	0x000000ff
        /*0240*/ 	.word	0x00000088
        /*0244*/ 	.short	0x0100
        /*0246*/ 	.byte	0x05
	.zero		1


	//   ....[18]....
        /*0248*/ 	.word	0x00000a50
        /*024c*/ 	.word	0x000000ff
        /*0250*/ 	.word	0x00000090
        /*0254*/ 	.short	0x0100
        /*0256*/ 	.byte	0x05
	.zero		1


	//   ....[19]....
        /*0258*/ 	.word	0x00000a60
        /*025c*/ 	.word	0x000000ff
        /*0260*/ 	.word	0x000000a0
        /*0264*/ 	.short	0x0100
        /*0266*/ 	.byte	0x05
	.zero		1


	//   ....[20]....
        /*0268*/ 	.word	0x00000a70
        /*026c*/ 	.word	0x000000ff
        /*0270*/ 	.word	0x00000098
        /*0274*/ 	.short	0x0100
        /*0276*/ 	.byte	0x05
	.zero		1


	//   ....[21]....
        /*0278*/ 	.word	0x00000a80
        /*027c*/ 	.word	0x000000ff
        /*0280*/ 	.word	0x000000a8
        /*0284*/ 	.short	0x0100
        /*0286*/ 	.byte	0x05
	.zero		1


	//   ....[22]....
        /*0288*/ 	.word	0x00000ba0
        /*028c*/ 	.word	0x000000ff
        /*0290*/ 	.word	0x000000b0
        /*0294*/ 	.short	0x0100
        /*0296*/ 	.byte	0x07
	.zero		1


	//   ....[23]....
        /*0298*/ 	.word	0x00000bb0
        /*029c*/ 	.word	0x000000ff
        /*02a0*/ 	.word	0x000000d0
        /*02a4*/ 	.short	0x0100
        /*02a6*/ 	.byte	0x07
	.zero		1


	//   ....[24]....
        /*02a8*/ 	.word	0x00000bc0
        /*02ac*/ 	.word	0x000000ff
        /*02b0*/ 	.word	0x000000b8
        /*02b4*/ 	.short	0x0100
        /*02b6*/ 	.byte	0x07
	.zero		1


	//   ....[25]....
        /*02b8*/ 	.word	0x00000bd0
        /*02bc*/ 	.word	0x000000ff
        /*02c0*/ 	.word	0x000000d8
        /*02c4*/ 	.short	0x0100
        /*02c6*/ 	.byte	0x07
	.zero		1


	//   ....[26]....
        /*02c8*/ 	.word	0x00000be0
        /*02cc*/ 	.word	0x000000ff
        /*02d0*/ 	.word	0x000000c0
        /*02d4*/ 	.short	0x0100
        /*02d6*/ 	.byte	0x07
	.zero		1


	//   ....[27]....
        /*02d8*/ 	.word	0x00000bf0
        /*02dc*/ 	.word	0x000000ff
        /*02e0*/ 	.word	0x000000e0
        /*02e4*/ 	.short	0x0100
        /*02e6*/ 	.byte	0x07
	.zero		1


	//   ....[28]....
        /*02e8*/ 	.word	0x00000c00
        /*02ec*/ 	.word	0x000000ff
        /*02f0*/ 	.word	0x000000c8
        /*02f4*/ 	.short	0x0100
        /*02f6*/ 	.byte	0x07
	.zero		1


	//   ....[29]....
        /*02f8*/ 	.word	0x00000c10
        /*02fc*/ 	.word	0x000000ff
        /*0300*/ 	.word	0x000000e8
        /*0304*/ 	.short	0x0100
        /*0306*/ 	.byte	0x07
	.zero		1


	//   ....[30]....
        /*0308*/ 	.word	0x00000d00
        /*030c*/ 	.word	0x000000ff
        /*0310*/ 	.word	0x000000f0
        /*0314*/ 	.short	0x0100
        /*0316*/ 	.byte	0x05
	.zero		1


	//   ....[31]....
        /*0318*/ 	.word	0x00000d10
        /*031c*/ 	.word	0x000000ff
        /*0320*/ 	.word	0x00000100
        /*0324*/ 	.short	0x0100
        /*0326*/ 	.byte	0x05
	.zero		1


	//   ....[32]....
        /*0328*/ 	.word	0x00000d20
        /*032c*/ 	.word	0x000000ff
        /*0330*/ 	.word	0x000000f8
        /*0334*/ 	.short	0x0100
        /*0336*/ 	.byte	0x05
	.zero		1


	//   ....[33]....
        /*0338*/ 	.word	0x00000d30
        /*033c*/ 	.word	0x000000ff
        /*0340*/ 	.word	0x00000108
        /*0344*/ 	.short	0x0100
        /*0346*/ 	.byte	0x05
	.zero		1


	//   ....[34]....
        /*0348*/ 	.word	0x00000e30
        /*034c*/ 	.word	0x000000ff
        /*0350*/ 	.word	0x00000110
        /*0354*/ 	.short	0x0100
        /*0356*/ 	.byte	0x04
	.zero		1


	//   ....[35]....
        /*0358*/ 	.word	0x00001b80
        /*035c*/ 	.word	0x00000003
        /*0360*/ 	.word	0x00000100
        /*0364*/ 	.short	0x010a
        /*0366*/ 	.byte	0xff
	.zero		1


	//   ....[36]....
        /*0368*/ 	.word	0x00001bb0
        /*036c*/ 	.word	0x00000003
        /*0370*/ 	.word	0x000000f0
        /*0374*/ 	.short	0x0101
        /*0376*/ 	.byte	0xff
	.zero		1


	//   ....[37]....
        /*0378*/ 	.word	0x00001cb0
        /*037c*/ 	.word	0x000000ff
        /*0380*/ 	.word	0x00000020
        /*0384*/ 	.short	0x010a
        /*0386*/ 	.byte	0x08
	.zero		1


	//   ....[38]....
        /*0388*/ 	.word	0x00001d80
        /*038c*/ 	.word	0x000000ff
        /*0390*/ 	.word	0x00000020
        /*0394*/ 	.short	0x010a
        /*0396*/ 	.byte	0x21
	.zero		1


	//   ....[39]....
        /*0398*/ 	.word	0x00001f30
        /*039c*/ 	.word	0x000000ff
        /*03a0*/ 	.word	0x00000020
        /*03a4*/ 	.short	0x010a
        /*03a6*/ 	.byte	0x08
	.zero		1


	//   ....[40]....
        /*03a8*/ 	.word	0x00002080
        /*03ac*/ 	.word	0x000000ff
        /*03b0*/ 	.word	0x00000088
        /*03b4*/ 	.short	0x0101
        /*03b6*/ 	.byte	0x06
	.zero		1


	//   ....[41]....
        /*03b8*/ 	.word	0x000020a0
        /*03bc*/ 	.word	0x000000ff
        /*03c0*/ 	.word	0x00000020
        /*03c4*/ 	.short	0x010a
        /*03c6*/ 	.byte	0x08
	.zero		1


	//   ....[42]....
        /*03c8*/ 	.word	0x00002120
        /*03cc*/ 	.word	0x000000ff
        /*03d0*/ 	.word	0x00000020
        /*03d4*/ 	.short	0x010a
        /*03d6*/ 	.byte	0x21
	.zero		1


	//   ....[43]....
        /*03d8*/ 	.word	0x00002260
        /*03dc*/ 	.word	0x000000ff
        /*03e0*/ 	.word	0x00000020
        /*03e4*/ 	.short	0x010a
        /*03e6*/ 	.byte	0x08
	.zero		1


	//   ....[44]....
        /*03e8*/ 	.word	0x000024b0
        /*03ec*/ 	.word	0x00000002
        /*03f0*/ 	.word	0x00000090
        /*03f4*/ 	.short	0x010a
        /*03f6*/ 	.byte	0xff
	.zero		1


	//   ....[45]....
        /*03f8*/ 	.word	0x00002570
        /*03fc*/ 	.word	0x00000002
        /*0400*/ 	.word	0x00000000
        /*0404*/ 	.short	0x0101
        /*0406*/ 	.byte	0xff
	.zero		1


	//   ....[46]....
        /*0408*/ 	.word	0x00002ad0
        /*040c*/ 	.word	0x000000ff
        /*0410*/ 	.word	0x00000000
        /*0414*/ 	.short	0x010a
        /*0416*/ 	.byte	0x04
	.zero		1


	//   ....[47]....
        /*0418*/ 	.word	0x00002b60
        /*041c*/ 	.word	0x000000ff
        /*0420*/ 	.word	0x00000000
        /*0424*/ 	.short	0x010a
        /*0426*/ 	.byte	0x04
	.zero		1


	//   ....[48]....
        /*0428*/ 	.word	0x00002bf0
        /*042c*/ 	.word	0x000000ff
        /*0430*/ 	.word	0x00000000
        /*0434*/ 	.short	0x010a
        /*0436*/ 	.byte	0x04
	.zero		1


	//   ....[49]....
        /*0438*/ 	.word	0x00002c90
        /*043c*/ 	.word	0x00000000
        /*0440*/ 	.word	0x00000000
        /*0444*/ 	.short	0x010a
        /*0446*/ 	.byte	0xff
	.zero		1


	//   ....[50]....
        /*0448*/ 	.word	0x00002dc0
        /*044c*/ 	.word	0x00000000
        /*0450*/ 	.word	0x000000f0
        /*0454*/ 	.short	0x010a
        /*0456*/ 	.byte	0xff
	.zero		1


	//   ....[51]....
        /*0458*/ 	.word	0x00002e30
        /*045c*/ 	.word	0x00000004
        /*0460*/ 	.word	0x00000000
        /*0464*/ 	.short	0x0101
        /*0466*/ 	.byte	0xff
	.zero		1


	//   ....[52]....
        /*0468*/ 	.word	0x00002e50
        /*046c*/ 	.word	0x000000ff
        /*0470*/ 	.word	0x000000a0
        /*0474*/ 	.short	0x010a
        /*0476*/ 	.byte	0x05
	.zero		1


	//   ....[53]....
        /*0478*/ 	.word	0x00002f70
        /*047c*/ 	.word	0x00000000
        /*0480*/ 	.word	0x00000090
        /*0484*/ 	.short	0x010a
        /*0486*/ 	.byte	0xff
	.zero		1


	//   ....[54]....
        /*0488*/ 	.word	0x00003070
        /*048c*/ 	.word	0x00000000
        /*0490*/ 	.word	0x00000000
        /*0494*/ 	.short	0x0101
        /*0496*/ 	.byte	0xff
	.zero		1


	//   ....[55]....
        /*0498*/ 	.word	0x00003100
        /*049c*/ 	.word	0x000000ff
        /*04a0*/ 	.word	0x000000a0
        /*04a4*/ 	.short	0x0106
        /*04a6*/ 	.byte	0x05
	.zero		1


	//   ....[56]....
        /*04a8*/ 	.word	0x00003120
        /*04ac*/ 	.word	0x000000ff
        /*04b0*/ 	.word	0x000000a0
        /*04b4*/ 	.short	0x010a
        /*04b6*/ 	.byte	0x05
	.zero		1


	//   ....[57]....
        /*04b8*/ 	.word	0x000031b0
        /*04bc*/ 	.word	0x000000ff
        /*04c0*/ 	.word	0x000000a0
        /*04c4*/ 	.short	0x0106
        /*04c6*/ 	.byte	0x04
	.zero		1


	//   ....[58]....
        /*04c8*/ 	.word	0x000031f0
        /*04cc*/ 	.word	0x00000000
        /*04d0*/ 	.word	0x000000a0
        /*04d4*/ 	.short	0x010a
        /*04d6*/ 	.byte	0xff
	.zero		1


	//   ....[59]....
        /*04d8*/ 	.word	0x00003430
        /*04dc*/ 	.word	0x000000ff
        /*04e0*/ 	.word	0x00000008
        /*04e4*/ 	.short	0x010a
        /*04e6*/ 	.byte	0x04
	.zero		1


	//   ....[60]....
        /*04e8*/ 	.word	0x00003450
        /*04ec*/ 	.word	0x000000ff
        /*04f0*/ 	.word	0x00000008
        /*04f4*/ 	.short	0x010a
        /*04f6*/ 	.byte	0x04
	.zero		1


	//   ....[61]....
        /*04f8*/ 	.word	0x000035e0
        /*04fc*/ 	.word	0x000000ff
        /*0500*/ 	.word	0x00000008
        /*0504*/ 	.short	0x010a
        /*0506*/ 	.byte	0x04
	.zero		1


	//   ....[62]....
        /*0508*/ 	.word	0x00003600
        /*050c*/ 	.word	0x000000ff
        /*0510*/ 	.word	0x00000008
        /*0514*/ 	.short	0x010a
        /*0516*/ 	.byte	0x04
	.zero		1


	//   ....[63]....
        /*0518*/ 	.word	0x000036c0
        /*051c*/ 	.word	0x000000ff
        /*0520*/ 	.word	0x00000000
        /*0524*/ 	.short	0x0101
        /*0526*/ 	.byte	0x05
	.zero		1


	//   ....[64]....
        /*0528*/ 	.word	0x000039e0
        /*052c*/ 	.word	0x00000000
        /*0530*/ 	.word	0x00000090
        /*0534*/ 	.short	0x010a
        /*0536*/ 	.byte	0xff
	.zero		1


	//   ....[65]....
        /*0538*/ 	.word	0x00003aa0
        /*053c*/ 	.word	0x00000000
        /*0540*/ 	.word	0x00000000
        /*0544*/ 	.short	0x0101
        /*0546*/ 	.byte	0xff
	.zero		1


	//   ....[66]....
        /*0548*/ 	.word	0x00003b60
        /*054c*/ 	.word	0x000000ff
        /*0550*/ 	.word	0x00000000
        /*0554*/ 	.short	0x010a
        /*0556*/ 	.byte	0x06
	.zero		1


	//   ....[67]....
        /*0558*/ 	.word	0x00003b70
        /*055c*/ 	.word	0x000000ff
        /*0560*/ 	.word	0x000000d0
        /*0564*/ 	.short	0x010a
        /*0566*/ 	.byte	0x07
	.zero		1


	//   ....[68]....
        /*0568*/ 	.word	0x00003c20
        /*056c*/ 	.word	0x000000ff
        /*0570*/ 	.word	0x00000000
        /*0574*/ 	.short	0x010a
        /*0576*/ 	.byte	0x06
	.zero		1


	//   ....[69]....
        /*0578*/ 	.word	0x00003d50
        /*057c*/ 	.word	0x000000ff
        /*0580*/ 	.word	0x00000000
        /*0584*/ 	.short	0x010a
        /*0586*/ 	.byte	0x1e
	.zero		1


	//   ....[70]....
        /*0588*/ 	.word	0x00004050
        /*058c*/ 	.word	0x000000ff
        /*0590*/ 	.word	0x00000000
        /*0594*/ 	.short	0x010a
        /*0596*/ 	.byte	0x07
	.zero		1


	//   ....[71]....
        /*0598*/ 	.word	0x000040e0
        /*059c*/ 	.word	0x000000ff
        /*05a0*/ 	.word	0x00000000
        /*05a4*/ 	.short	0x010a
        /*05a6*/ 	.byte	0x07
	.zero		1


	//   ....[72]....
        /*05a8*/ 	.word	0x00004170
        /*05ac*/ 	.word	0x000000ff
        /*05b0*/ 	.word	0x00000000
        /*05b4*/ 	.short	0x010a
        /*05b6*/ 	.byte	0x07
	.zero		1


	//   ....[73]....
        /*05b8*/ 	.word	0x00004210
        /*05bc*/ 	.word	0x00000000
        /*05c0*/ 	.word	0x00000000
        /*05c4*/ 	.short	0x010a
        /*05c6*/ 	.byte	0xff
	.zero		1


	//   ....[74]....
        /*05c8*/ 	.word	0x00004250
        /*05cc*/ 	.word	0x00000000
        /*05d0*/ 	.word	0x00000000
        /*05d4*/ 	.short	0x010a
        /*05d6*/ 	.byte	0xff
	.zero		1


	//   ....[75]....
        /*05d8*/ 	.word	0x000042c0
        /*05dc*/ 	.word	0x000000ff
        /*05e0*/ 	.word	0x00000000
        /*05e4*/ 	.short	0x0101
        /*05e6*/ 	.byte	0x06
	.zero		1


	//   ....[76]....
        /*05e8*/ 	.word	0x00004300
        /*05ec*/ 	.word	0x000000ff
        /*05f0*/ 	.word	0x00000110
        /*05f4*/ 	.short	0x010a
        /*05f6*/ 	.byte	0x05
	.zero		1


	//   ....[77]....
        /*05f8*/ 	.word	0x00004350
        /*05fc*/ 	.word	0x000000ff
        /*0600*/ 	.word	0x00000000
        /*0604*/ 	.short	0x0101
        /*0606*/ 	.byte	0x06
	.zero		1


	//   ....[78]....
        /*0608*/ 	.word	0x00004760
        /*060c*/ 	.word	0x00000000
        /*0610*/ 	.word	0x00000090
        /*0614*/ 	.short	0x010a
        /*0616*/ 	.byte	0xff
	.zero		1


	//   ....[79]....
        /*0618*/ 	.word	0x00004820
        /*061c*/ 	.word	0x00000000
        /*0620*/ 	.word	0x00000000
        /*0624*/ 	.short	0x0101
        /*0626*/ 	.byte	0xff
	.zero		1


	//   ....[80]....
        /*0628*/ 	.word	0x00004b40
        /*062c*/ 	.word	0x000000ff
        /*0630*/ 	.word	0x00000088
        /*0634*/ 	.short	0x010a
        /*0636*/ 	.byte	0x04
	.zero		1


	//   ....[81]....
        /*0638*/ 	.word	0x00004d40
        /*063c*/ 	.word	0x000000ff
        /*0640*/ 	.word	0x00000060
        /*0644*/ 	.short	0x010a
        /*0646*/ 	.byte	0x04
	.zero		1


	//   ....[82]....
        /*0648*/ 	.word	0x00004f30
        /*064c*/ 	.word	0x000000ff
        /*0650*/ 	.word	0x00000040
        /*0654*/ 	.short	0x010b
        /*0656*/ 	.byte	0x04
	.zero		1


	//   ....[83]....
        /*0658*/ 	.word	0x00004f40
        /*065c*/ 	.word	0x000000ff
        /*0660*/ 	.word	0x00000000
        /*0664*/ 	.short	0x0101
        /*0666*/ 	.byte	0x07
	.zero		1


	//   ....[84]....
        /*0668*/ 	.word	0x00004f60
        /*066c*/ 	.word	0x000000ff
        /*0670*/ 	.word	0x00000068
        /*0674*/ 	.short	0x010a
        /*0676*/ 	.byte	0x04
	.zero		1


	//   ....[85]....
        /*0678*/ 	.word	0x00005110
        /*067c*/ 	.word	0x000000ff
        /*0680*/ 	.word	0x00000048
        /*0684*/ 	.short	0x010b
        /*0686*/ 	.byte	0x04
	.zero		1


	//   ....[86]....
        /*0688*/ 	.word	0x00005120
        /*068c*/ 	.word	0x000000ff
        /*0690*/ 	.word	0x00000000
        /*0694*/ 	.short	0x0101
        /*0696*/ 	.byte	0x07
	.zero		1


	//   ....[87]....
        /*0698*/ 	.word	0x00005130
        /*069c*/ 	.word	0x000000ff
        /*06a0*/ 	.word	0x00000070
        /*06a4*/ 	.short	0x010a
        /*06a6*/ 	.byte	0x04
	.zero		1


	//   ....[88]....
        /*06a8*/ 	.word	0x00005360
        /*06ac*/ 	.word	0x000000ff
        /*06b0*/ 	.word	0x00000050
        /*06b4*/ 	.short	0x010b
        /*06b6*/ 	.byte	0x04
	.zero		1


	//   ....[89]....
        /*06b8*/ 	.word	0x000053d0
        /*06bc*/ 	.word	0x000000ff
        /*06c0*/ 	.word	0x00000000
        /*06c4*/ 	.short	0x0101
        /*06c6*/ 	.byte	0x07
	.zero		1


	//   ....[90]....
        /*06c8*/ 	.word	0x00005410
        /*06cc*/ 	.word	0x000000ff
        /*06d0*/ 	.word	0x00000078
        /*06d4*/ 	.short	0x010a
        /*06d6*/ 	.byte	0x04
	.zero		1


	//   ....[91]....
        /*06d8*/ 	.word	0x00005640
        /*06dc*/ 	.word	0x000000ff
        /*06e0*/ 	.word	0x00000058
        /*06e4*/ 	.short	0x010b
        /*06e6*/ 	.byte	0x04
	.zero		1


	//   ....[92]....
        /*06e8*/ 	.word	0x00005660
        /*06ec*/ 	.word	0x000000ff
        /*06f0*/ 	.word	0x00000000
        /*06f4*/ 	.short	0x0101
        /*06f6*/ 	.byte	0x05
	.zero		1


	//   ....[93]....
        /*06f8*/ 	.word	0x00005690
        /*06fc*/ 	.word	0x000000ff
        /*0700*/ 	.word	0x00000060
        /*0704*/ 	.short	0x010a
        /*0706*/ 	.byte	0x04
	.zero		1


	//   ....[94]....
        /*0708*/ 	.word	0x000056b0
        /*070c*/ 	.word	0x000000ff
        /*0710*/ 	.word	0x00000068
        /*0714*/ 	.short	0x010a
        /*0716*/ 	.byte	0x04
	.zero		1


	//   ....[95]....
        /*0718*/ 	.word	0x000056d0
        /*071c*/ 	.word	0x000000ff
        /*0720*/ 	.word	0x00000070
        /*0724*/ 	.short	0x010a
        /*0726*/ 	.byte	0x04
	.zero		1


	//   ....[96]....
        /*0728*/ 	.word	0x00005710
        /*072c*/ 	.word	0x00000000
        /*0730*/ 	.word	0x00000078
        /*0734*/ 	.short	0x010a
        /*0736*/ 	.byte	0xff
	.zero		1


	//   ....[97]....
        /*0738*/ 	.word	0x00005a70
        /*073c*/ 	.word	0x00000000
        /*0740*/ 	.word	0x00000090
        /*0744*/ 	.short	0x010a
        /*0746*/ 	.byte	0xff
	.zero		1


	//   ....[98]....
        /*0748*/ 	.word	0x00005b80
        /*074c*/ 	.word	0x00000000
        /*0750*/ 	.word	0x00000000
        /*0754*/ 	.short	0x0101
        /*0756*/ 	.byte	0xff
	.zero		1


	//   ....[99]....
        /*0758*/ 	.word	0x00006580
        /*075c*/ 	.word	0x000000ff
        /*0760*/ 	.word	0x00000040
        /*0764*/ 	.short	0x010a
        /*0766*/ 	.byte	0x2c
	.zero		1


	//   ....[100]....
        /*0768*/ 	.word	0x000065a0
        /*076c*/ 	.word	0x0000004e
        /*0770*/ 	.word	0x000000b0
        /*0774*/ 	.short	0x010a
        /*0776*/ 	.byte	0xff
	.zero		1


	//   ....[101]....
        /*0778*/ 	.word	0x000066b0
        /*077c*/ 	.word	0x000000ff
        /*0780*/ 	.word	0x00000040
        /*0784*/ 	.short	0x010a
        /*0786*/ 	.byte	0x2c
	.zero		1


	//   ....[102]....
        /*0788*/ 	.word	0x00006780
        /*078c*/ 	.word	0x0000004e
        /*0790*/ 	.word	0x000000b0
        /*0794*/ 	.short	0x010a
        /*0796*/ 	.byte	0xff
	.zero		1


	//   ....[103]....
        /*0798*/ 	.word	0x00006f30
        /*079c*/ 	.word	0x00000000
        /*07a0*/ 	.word	0x00000000
        /*07a4*/ 	.short	0x0101
        /*07a6*/ 	.byte	0xff
	.zero		1


	//   ....[104]....
        /*07a8*/ 	.word	0x00006f40
        /*07ac*/ 	.word	0x00000003
        /*07b0*/ 	.word	0x00000040
        /*07b4*/ 	.short	0x010a
        /*07b6*/ 	.byte	0xff
	.zero		1


	//   ....[105]....
        /*07b8*/ 	.word	0x00007000
        /*07bc*/ 	.word	0x00000003
        /*07c0*/ 	.word	0x00000040
        /*07c4*/ 	.short	0x010a
        /*07c6*/ 	.byte	0xff
	.zero		1


	//   ....[106]....
        /*07c8*/ 	.word	0x000077f0
        /*07cc*/ 	.word	0x00000056
        /*07d0*/ 	.word	0x00000000
        /*07d4*/ 	.short	0x0101
        /*07d6*/ 	.byte	0xff
	.zero		1


	//   ....[107]....
        /*07d8*/ 	.word	0x00007810
        /*07dc*/ 	.word	0x00000057
        /*07e0*/ 	.word	0x00000040
        /*07e4*/ 	.short	0x010a
        /*07e6*/ 	.byte	0xff
	.zero		1


	//   ....[108]....
        /*07e8*/ 	.word	0x000078c0
        /*07ec*/ 	.word	0x00000057
        /*07f0*/ 	.word	0x00000040
        /*07f4*/ 	.short	0x010a
        /*07f6*/ 	.byte	0xff
	.zero		1


	//   ....[109]....
        /*07f8*/ 	.word	0x000080b0
        /*07fc*/ 	.word	0x00000056
        /*0800*/ 	.word	0x00000000
        /*0804*/ 	.short	0x0101
        /*0806*/ 	.byte	0xff
	.zero		1


	//   ....[110]....
        /*0808*/ 	.word	0x000080d0
        /*080c*/ 	.word	0x0000005c
        /*0810*/ 	.word	0x00000040
        /*0814*/ 	.short	0x010a
        /*0816*/ 	.byte	0xff
	.zero		1


	//   ....[111]....
        /*0818*/ 	.word	0x00008180
        /*081c*/ 	.word	0x0000005c
        /*0820*/ 	.word	0x00000040
        /*0824*/ 	.short	0x010a
        /*0826*/ 	.byte	0xff
	.zero		1


	//   ....[112]....
        /*0828*/ 	.word	0x00008430
        /*082c*/ 	.word	0x0000004e
        /*0830*/ 	.word	0x00000000
        /*0834*/ 	.short	0x0101
        /*0836*/ 	.byte	0xff
	.zero		1


	//   ....[113]....
        /*0838*/ 	.word	0x000089c0
        /*083c*/ 	.word	0x00000002
        /*0840*/ 	.word	0x00000000
        /*0844*/ 	.short	0x0101
        /*0846*/ 	.byte	0xff
	.zero		1


	//   ....[114]....
        /*0848*/ 	.word	0x00008c50
        /*084c*/ 	.word	0x000000ff
        /*0850*/ 	.word	0x00000000
        /*0854*/ 	.short	0x0101
        /*0856*/ 	.byte	0x04
	.zero		1


	//   ....[115]....
        /*0858*/ 	.word	0x00008c70
        /*085c*/ 	.word	0x00000003
        /*0860*/ 	.word	0x00000100
        /*0864*/ 	.short	0x010a
        /*0866*/ 	.byte	0xff
	.zero		1


	//   ....[116]....
        /*0868*/ 	.word	0x00008cd0
        /*086c*/ 	.word	0x00000002
        /*0870*/ 	.word	0x00000020
        /*0874*/ 	.short	0x010a
        /*0876*/ 	.byte	0xff
	.zero		1


	//   ....[117]....
        /*0878*/ 	.word	0x00008d30
        /*087c*/ 	.word	0x00000002
        /*0880*/ 	.word	0x00000020
        /*0884*/ 	.short	0x010a
        /*0886*/ 	.byte	0xff
	.zero		1


	//   ....[118]....
        /*0888*/ 	.word	0x00008d80
        /*088c*/ 	.word	0x00000002
        /*0890*/ 	.word	0x00000090
        /*0894*/ 	.short	0x010a
        /*0896*/ 	.byte	0xff
	.zero		1


	//   ....[119]....
        /*0898*/ 	.word	0x00008de0
        /*089c*/ 	.word	0x00000000
        /*08a0*/ 	.word	0x00000000
        /*08a4*/ 	.short	0x010a
        /*08a6*/ 	.byte	0xff
	.zero		1


	//   ....[120]....
        /*08a8*/ 	.word	0x00008e40
        /*08ac*/ 	.word	0x00000000
        /*08b0*/ 	.word	0x00000000
        /*08b4*/ 	.short	0x010a
        /*08b6*/ 	.byte	0xff
	.zero		1


	//   ....[121]....
        /*08b8*/ 	.word	0x00008ea0
        /*08bc*/ 	.word	0x00000000
        /*08c0*/ 	.word	0x00000000
        /*08c4*/ 	.short	0x010a
        /*08c6*/ 	.byte	0xff
	.zero		1


	//   ....[122]....
        /*08c8*/ 	.word	0x00008ef0
        /*08cc*/ 	.word	0x00000000
        /*08d0*/ 	.word	0x000000f0
        /*08d4*/ 	.short	0x010a
        /*08d6*/ 	.byte	0xff
	.zero		1


	//   ....[123]....
        /*08d8*/ 	.word	0x00008f50
        /*08dc*/ 	.word	0x00000000
        /*08e0*/ 	.word	0x000000a0
        /*08e4*/ 	.short	0x010a
        /*08e6*/ 	.byte	0xff
	.zero		1


	//   ....[124]....
        /*08e8*/ 	.word	0x00008fa0
        /*08ec*/ 	.word	0x00000000
        /*08f0*/ 	.word	0x00000090
        /*08f4*/ 	.short	0x010a
        /*08f6*/ 	.byte	0xff
	.zero		1


	//   ....[125]....
        /*08f8*/ 	.word	0x00009000
        /*08fc*/ 	.word	0x00000000
        /*0900*/ 	.word	0x000000a0
        /*0904*/ 	.short	0x010a
        /*0906*/ 	.byte	0xff
	.zero		1


	//   ....[126]....
        /*0908*/ 	.word	0x00009060
        /*090c*/ 	.word	0x00000004
        /*0910*/ 	.word	0x00000008
        /*0914*/ 	.short	0x010a
        /*0916*/ 	.byte	0xff
	.zero		1


	//   ....[127]....
        /*0918*/ 	.word	0x00009140
        /*091c*/ 	.word	0x00000002
        /*0920*/ 	.word	0x00000008
        /*0924*/ 	.short	0x010a
        /*0926*/ 	.byte	0xff
	.zero		1


	//   ....[128]....
        /*0928*/ 	.word	0x00009190
        /*092c*/ 	.word	0x00000000
        /*0930*/ 	.word	0x00000090
        /*0934*/ 	.short	0x010a
        /*0936*/ 	.byte	0xff
	.zero		1


	//   ....[129]....
        /*0938*/ 	.word	0x000091f0
        /*093c*/ 	.word	0x00000000
        /*0940*/ 	.word	0x000000d0
        /*0944*/ 	.short	0x010a
        /*0946*/ 	.byte	0xff
	.zero		1


	//   ....[130]....
        /*0948*/ 	.word	0x00009250
        /*094c*/ 	.word	0x00000000
        /*0950*/ 	.word	0x00000000
        /*0954*/ 	.short	0x010a
        /*0956*/ 	.byte	0xff
	.zero		1


	//   ....[131]....
        /*0958*/ 	.word	0x000092b0
        /*095c*/ 	.word	0x00000000
        /*0960*/ 	.word	0x00000000
        /*0964*/ 	.short	0x010a
        /*0966*/ 	.byte	0xff
	.zero		1


	//   ....[132]....
        /*0968*/ 	.word	0x00009310
        /*096c*/ 	.word	0x00000000
        /*0970*/ 	.word	0x00000000
        /*0974*/ 	.short	0x010a
        /*0976*/ 	.byte	0xff
	.zero		1


	//   ....[133]....
        /*0978*/ 	.word	0x00009370
        /*097c*/ 	.word	0x00000000
        /*0980*/ 	.word	0x00000000
        /*0984*/ 	.short	0x010a
        /*0986*/ 	.byte	0xff
	.zero		1


	//   ....[134]....
        /*0988*/ 	.word	0x000093d0
        /*098c*/ 	.word	0x00000000
        /*0990*/ 	.word	0x00000110
        /*0994*/ 	.short	0x010a
        /*0996*/ 	.byte	0xff
	.zero		1


	//   ....[135]....
        /*0998*/ 	.word	0x00009420
        /*099c*/ 	.word	0x00000000
        /*09a0*/ 	.word	0x00000090
        /*09a4*/ 	.short	0x010a
        /*09a6*/ 	.byte	0xff
	.zero		1


	//   ....[136]....
        /*09a8*/ 	.word	0x00009480
        /*09ac*/ 	.word	0x00000000
        /*09b0*/ 	.word	0x00000088
        /*09b4*/ 	.short	0x010a
        /*09b6*/ 	.byte	0xff
	.zero		1


	//   ....[137]....
        /*09b8*/ 	.word	0x000094e0
        /*09bc*/ 	.word	0x00000003
        /*09c0*/ 	.word	0x00000060
        /*09c4*/ 	.short	0x010a
        /*09c6*/ 	.byte	0xff
	.zero		1


	//   ....[138]....
        /*09c8*/ 	.word	0x00009540
        /*09cc*/ 	.word	0x00000003
        /*09d0*/ 	.word	0x00000068
        /*09d4*/ 	.short	0x010a
        /*09d6*/ 	.byte	0xff
	.zero		1


	//   ....[139]....
        /*09d8*/ 	.word	0x000095a0
        /*09dc*/ 	.word	0x00000003
        /*09e0*/ 	.word	0x00000070
        /*09e4*/ 	.short	0x010a
        /*09e6*/ 	.byte	0xff
	.zero		1


	//   ....[140]....
        /*09e8*/ 	.word	0x00009600
        /*09ec*/ 	.word	0x00000003
        /*09f0*/ 	.word	0x00000078
        /*09f4*/ 	.short	0x010a
        /*09f6*/ 	.byte	0xff
	.zero		1


	//   ....[141]....
        /*09f8*/ 	.word	0x00009660
        /*09fc*/ 	.word	0x00000000
        /*0a00*/ 	.word	0x00000060
        /*0a04*/ 	.short	0x010a
        /*0a06*/ 	.byte	0xff
	.zero		1


	//   ....[142]....
        /*0a08*/ 	.word	0x000096c0
        /*0a0c*/ 	.word	0x00000000
        /*0a10*/ 	.word	0x00000068
        /*0a14*/ 	.short	0x010a
        /*0a16*/ 	.byte	0xff
	.zero		1


	//   ....[143]....
        /*0a18*/ 	.word	0x00009720
        /*0a1c*/ 	.word	0x00000000
        /*0a20*/ 	.word	0x00000070
        /*0a24*/ 	.short	0x010a
        /*0a26*/ 	.byte	0xff
	.zero		1


	//   ....[144]....
        /*0a28*/ 	.word	0x00009770
        /*0a2c*/ 	.word	0x00000000
        /*0a30*/ 	.word	0x00000090
        /*0a34*/ 	.short	0x010a
        /*0a36*/ 	.byte	0xff
	.zero		1


	//   ....[145]....
        /*0a38*/ 	.word	0x000097d0
        /*0a3c*/ 	.word	0x00000000
        /*0a40*/ 	.word	0x00000040
        /*0a44*/ 	.short	0x010a
        /*0a46*/ 	.byte	0xff
	.zero		1


	//   ....[146]....
        /*0a48*/ 	.word	0x00009820
        /*0a4c*/ 	.word	0x0000004e
        /*0a50*/ 	.word	0x000000b0
        /*0a54*/ 	.short	0x010a
        /*0a56*/ 	.byte	0xff
	.zero		1


	//   ....[147]....
        /*0a58*/ 	.word	0x00009870
        /*0a5c*/ 	.word	0x00000003
        /*0a60*/ 	.word	0x00000040
        /*0a64*/ 	.short	0x010a
        /*0a66*/ 	.byte	0xff
	.zero		1


	//   ....[148]....
        /*0a68*/ 	.word	0x000098c0
        /*0a6c*/ 	.word	0x00000057
        /*0a70*/ 	.word	0x00000040
        /*0a74*/ 	.short	0x010a
        /*0a76*/ 	.byte	0xff
	.zero		1


	//   ....[149]....
        /*0a78*/ 	.word	0x00009910
        /*0a7c*/ 	.word	0x0000005c
        /*0a80*/ 	.word	0x00000040
        /*0a84*/ 	.short	0x010a
        /*0a86*/ 	.byte	0xff
	.zero		1


	//----- nvinfo : EIATTR_NUM_MBARRIERS
	.align		4
.L_47:
        /*0a88*/ 	.byte	0x03, 0x38
        /*0a8a*/ 	.short	0x0023


	//----- nvinfo : EIATTR_EXIT_INSTR_OFFSETS
	.align		4
        /*0a8c*/ 	.byte	0x04, 0x1c
        /*0a8e*/ 	.short	(.L_49 - .L_48)


	//   ....[0]....
.L_48:
        /*0a90*/ 	.word	0x00002cc0


	//   ....[1]....
        /*0a94*/ 	.word	0x000031c0


	//   ....[2]....
        /*0a98*/ 	.word	0x00003220


	//   ....[3]....
        /*0a9c*/ 	.word	0x00004580


	//   ....[4]....
        /*0aa0*/ 	.word	0x00005740


	//   ....[5]....
        /*0aa4*/ 	.word	0x00005780


	//   ....[6]....
        /*0aa8*/ 	.word	0x00008b50


	//   ....[7]....
        /*0aac*/ 	.word	0x00008bc0


	//   ....[8]....
        /*0ab0*/ 	.word	0x00008bf0


	//   ....[9]....
        /*0ab4*/ 	.word	0x00008c60


	//----- nvinfo : EIATTR_MAX_THREADS
	.align		4
.L_49:
        /*0ab8*/ 	.byte	0x04, 0x05
        /*0aba*/ 	.short	(.L_51 - .L_50)
.L_50:
        /*0abc*/ 	.word	0x00000100
        /*0ac0*/ 	.word	0x00000001
        /*0ac4*/ 	.word	0x00000001


	//----- nvinfo : EIATTR_CRS_STACK_SIZE
	.align		4
.L_51:
        /*0ac8*/ 	.byte	0x04, 0x1e
        /*0aca*/ 	.short	(.L_53 - .L_52)
.L_52:
        /*0acc*/ 	.word	0x00000000


	//----- nvinfo : EIATTR_CBANK_PARAM_SIZE
	.align		4
.L_53:
        /*0ad0*/ 	.byte	0x03, 0x19
        /*0ad2*/ 	.short	0x0800


	//----- nvinfo : EIATTR_PARAM_CBANK
	.align		4
        /*0ad4*/ 	.byte	0x04, 0x0a
        /*0ad6*/ 	.short	(.L_55 - .L_54)
	.align		4
.L_54:
        /*0ad8*/ 	.word	index@(.nv.constant0._ZN7cutlass13device_kernelINS_4gemm6kernel13GemmUniversalIN4cute5tupleIJiiiiEEENS1_10collective13CollectiveMmaINS1_35MainloopSm100TmaUmmaWarpSpecializedILi4ELi2ELi4ENS5_IJNS4_1CILi4EEESB_NSA_ILi1EEEEEEEENS5_IJNSA_ILi128EEESF_NSA_ILi64EEEEEENS_6half_tENS5_IJSC_llEEESI_SJ_NS4_8TiledMMAINS4_8MMA_AtomIJNS4_26SM100_MMA_F16BF16_2x1SM_SSISI_SI_fLi128ELi128ELNS4_4UMMA5MajorE1ELSO_1ELNSN_7ScaleInE0ELSP_0EEEEEENS4_6LayoutINS5_IJSC_SC_SC_EEENS5_IJNSA_ILi0EEESU_SU_EEEEENS5_IJNS4_10UnderscoreESX_SX_EEEEENS4_28SM100_TMA_2SM_LOAD_MULTICASTENS4_14ComposedLayoutINS4_7SwizzleILi3ELi4ELi3EEENS4_18smem_ptr_flag_bitsILi16EEENSS_INS5_IJSG_NSA_ILi8EEEEEENS5_IJSC_SG_EEEEEEEvNS4_8identityES10_S1A_vS1B_EENS_8epilogue10collective18CollectiveEpilogueINS1D_23Sm100TmaWarpSpecializedILi4ELi2ELi16ELb1ELb0EEEJNS5_IJSG_SF_SG_EEENS5_IJNSS_ISG_SC_EENSS_INS5_IJNSA_ILi16EEENSA_ILi2EEEEEES18_EEEEESI_NS5_IJlSC_lEEESI_S1P_NS1D_6fusion15FusionCallbacksIS1H_NS1Q_17LinearCombinationISI_fSI_fLNS_15FloatRoundStyleE2EEES1I_S1O_JEEENS4_5SM1004TMEM4LOAD26SM100_TMEM_LOAD_32dp32b16xENS4_13SM90_TMA_LOADENS11_INS12_ILi1ELi4ELi3EEES15_NSS_INS5_IJS16_S1K_EEENS5_IJS1K_SC_EEEEEEENS4_39AutoVectorizingCopyWithAssumedAlignmentILi128EEENS4_14SM90_TMA_STOREES25_S27_S27_EEEvvEEEEvNT_6ParamsE)
        /*0adc*/ 	.short	0x0380
        /*0ade*/ 	.short	0x0800


	//----- nvinfo : EIATTR_SW_WAR
	.align		4
.L_55:
        /*0ae0*/ 	.byte	0x04, 0x36
        /*0ae2*/ 	.short	(.L_57 - .L_56)
.L_56:
        /*0ae4*/ 	.word	0x00000008
.L_57:


//--------------------- .nv.callgraph             --------------------------
	.section	.nv.callgraph,"",@"SHT_CUDA_CALLGRAPH"
	.align	4
	.sectionentsize	8
	.align		4
        /*0000*/ 	.word	0x00000000
	.align		4
        /*0004*/ 	.word	0xffffffff
	.align		4
        /*0008*/ 	.word	index@(_ZN7cutlass13device_kernelINS_4gemm6kernel13GemmUniversalIN4cute5tupleIJiiiiEEENS1_10collective13CollectiveMmaINS1_35MainloopSm100TmaUmmaWarpSpecializedILi4ELi2ELi4ENS5_IJNS4_1CILi4EEESB_NSA_ILi1EEEEEEEENS5_IJNSA_ILi128EEESF_NSA_ILi64EEEEEENS_6half_tENS5_IJSC_llEEESI_SJ_NS4_8TiledMMAINS4_8MMA_AtomIJNS4_26SM100_MMA_F16BF16_2x1SM_SSISI_SI_fLi128ELi128ELNS4_4UMMA5MajorE1ELSO_1ELNSN_7ScaleInE0ELSP_0EEEEEENS4_6LayoutINS5_IJSC_SC_SC_EEENS5_IJNSA_ILi0EEESU_SU_EEEEENS5_IJNS4_10UnderscoreESX_SX_EEEEENS4_28SM100_TMA_2SM_LOAD_MULTICASTENS4_14ComposedLayoutINS4_7SwizzleILi3ELi4ELi3EEENS4_18smem_ptr_flag_bitsILi16EEENSS_INS5_IJSG_NSA_ILi8EEEEEENS5_IJSC_SG_EEEEEEEvNS4_8identityES10_S1A_vS1B_EENS_8epilogue10collective18CollectiveEpilogueINS1D_23Sm100TmaWarpSpecializedILi4ELi2ELi16ELb1ELb0EEEJNS5_IJSG_SF_SG_EEENS5_IJNSS_ISG_SC_EENSS_INS5_IJNSA_ILi16EEENSA_ILi2EEEEEES18_EEEEESI_NS5_IJlSC_lEEESI_S1P_NS1D_6fusion15FusionCallbacksIS1H_NS1Q_17LinearCombinationISI_fSI_fLNS_15FloatRoundStyleE2EEES1I_S1O_JEEENS4_5SM1004TMEM4LOAD26SM100_TMEM_LOAD_32dp32b16xENS4_13SM90_TMA_LOADENS11_INS12_ILi1ELi4ELi3EEES15_NSS_INS5_IJS16_S1K_EEENS5_IJS1K_SC_EEEEEEENS4_39AutoVectorizingCopyWithAssumedAlignmentILi128EEENS4_14SM90_TMA_STOREES25_S27_S27_EEEvvEEEEvNT_6ParamsE)
	.align		4
        /*000c*/ 	.word	index@(__assertfail)
	.align		4
        /*0010*/ 	.word	0x00000000
	.align		4
        /*0014*/ 	.word	0xfffffffe
	.align		4
        /*0018*/ 	.word	0x00000000
	.align		4
        /*001c*/ 	.word	0xfffffffd
	.align		4
        /*0020*/ 	.word	0x00000000
	.align		4
        /*0024*/ 	.word	0xfffffffc


//--------------------- .nv.constant4             --------------------------
	.section	.nv.constant4,"a",@progbits
	.align	8
	.align		8
.nv.constant4:
        /*0000*/ 	.dword	__assertfail
	.align		8
        /*0008*/ 	.dword	__unnamed_1
	.align		8
        /*0010*/ 	.dword	__unnamed_2
	.align		8
        /*0018*/ 	.dword	_ZN40_INTERNAL_05c9dd3c_4_k_cu_3e03fb61_329254cuda3std3__45__cpo5beginE
	.align		8
        /*0020*/ 	.dword	_ZN40_INTERNAL_05c9dd3c_4_k_cu_3e03fb61_329254cuda3std3__45__cpo3endE
	.align		8
        /*0028*/ 	.dword	_ZN40_INTERNAL_05c9dd3c_4_k_cu_3e03fb61_329254cuda3std3__45__cpo6cbeginE
	.align		8
        /*0030*/ 	.dword	_ZN40_INTERNAL_05c9dd3c_4_k_cu_3e03fb61_329254cuda3std3__45__cpo4cendE
	.align		8
        /*0038*/ 	.dword	_ZN40_INTERNAL_05c9dd3c_4_k_cu_3e03fb61_329254cuda3std3__442_GLOBAL__N__05c9dd3c_4_k_cu_3e03fb61_329256ignoreE
	.align		8
        /*0040*/ 	.dword	_ZN40_INTERNAL_05c9dd3c_4_k_cu_3e03fb61_329254cuda3std3__419piecewise_constructE
	.align		8
        /*0048*/ 	.dword	_ZN40_INTERNAL_05c9dd3c_4_k_cu_3e03fb61_329254cuda3std3__48in_placeE
	.align		8
        /*0050*/ 	.dword	_ZN40_INTERNAL_05c9dd3c_4_k_cu_3e03fb61_329254cuda3std6ranges3__45__cpo4swapE
	.align		8
        /*0058*/ 	.dword	_ZN40_INTERNAL_05c9dd3c_4_k_cu_3e03fb61_329254cuda3std6ranges3__45__cpo9iter_moveE
	.align		8
        /*0060*/ 	.dword	_ZN40_INTERNAL_05c9dd3c_4_k_cu_3e03fb61_329254cute7productE
	.align		8
        /*0068*/ 	.dword	_ZN40_INTERNAL_05c9dd3c_4_k_cu_3e03fb61_329254cute1_E
	.align		8
        /*0070*/ 	.dword	$str$25
	.align		8
        /*0078*/ 	.dword	$str$26
	.align		8
        /*0080*/ 	.dword	$str$27
	.align		8
        /*0088*/ 	.dword	$str$28


//--------------------- .text._ZN7cutlass13device_kernelINS_4gemm6kernel13GemmUniversalIN4cute5tupleIJiiiiEEENS1_10collective13CollectiveMmaINS1_35MainloopSm100TmaUmmaWarpSpecializedILi4ELi2ELi4ENS5_IJNS4_1CILi4EEESB_NSA_ILi1EEEEEEEENS5_IJNSA_ILi128EEESF_NSA_ILi64EEEEEENS_6half_tENS5_IJSC_llEEESI_SJ_NS4_8TiledMMAINS4_8MMA_AtomIJNS4_26SM100_MMA_F16BF16_2x1SM_SSISI_SI_fLi128ELi128ELNS4_4UMMA5MajorE1ELSO_1ELNSN_7ScaleInE0ELSP_0EEEEEENS4_6LayoutINS5_IJSC_SC_SC_EEENS5_IJNSA_ILi0EEESU_SU_EEEEENS5_IJNS4_10UnderscoreESX_SX_EEEEENS4_28SM100_TMA_2SM_LOAD_MULTICASTENS4_14ComposedLayoutINS4_7SwizzleILi3ELi4ELi3EEENS4_18smem_ptr_flag_bitsILi16EEENSS_INS5_IJSG_NSA_ILi8EEEEEENS5_IJSC_SG_EEEEEEEvNS4_8identityES10_S1A_vS1B_EENS_8epilogue10collective18CollectiveEpilogueINS1D_23Sm100TmaWarpSpecializedILi4ELi2ELi16ELb1ELb0EEEJNS5_IJSG_SF_SG_EEENS5_IJNSS_ISG_SC_EENSS_INS5_IJNSA_ILi16EEENSA_ILi2EEEEEES18_EEEEESI_NS5_IJlSC_lEEESI_S1P_NS1D_6fusion15FusionCallbacksIS1H_NS1Q_17LinearCombinationISI_fSI_fLNS_15FloatRoundStyleE2EEES1I_S1O_JEEENS4_5SM1004TMEM4LOAD26SM100_TMEM_LOAD_32dp32b16xENS4_13SM90_TMA_LOADENS11_INS12_ILi1ELi4ELi3EEES15_NSS_INS5_IJS16_S1K_EEENS5_IJS1K_SC_EEEEEEENS4_39AutoVectorizingCopyWithAssumedAlignmentILi128EEENS4_14SM90_TMA_STOREES25_S27_S27_EEEvvEEEEvNT_6ParamsE --------------------------
	.section	.text._ZN7cutlass13device_kernelINS_4gemm6kernel13GemmUniversalIN4cute5tupleIJiiiiEEENS1_10collective13CollectiveMmaINS1_35MainloopSm100TmaUmmaWarpSpecializedILi4ELi2ELi4ENS5_IJNS4_1CILi4EEESB_NSA_ILi1EEEEEEEENS5_IJNSA_ILi128EEESF_NSA_ILi64EEEEEENS_6half_tENS5_IJSC_llEEESI_SJ_NS4_8TiledMMAINS4_8MMA_AtomIJNS4_26SM100_MMA_F16BF16_2x1SM_SSISI_SI_fLi128ELi128ELNS4_4UMMA5MajorE1ELSO_1ELNSN_7ScaleInE0ELSP_0EEEEEENS4_6LayoutINS5_IJSC_SC_SC_EEENS5_IJNSA_ILi0EEESU_SU_EEEEENS5_IJNS4_10UnderscoreESX_SX_EEEEENS4_28SM100_TMA_2SM_LOAD_MULTICASTENS4_14ComposedLayoutINS4_7SwizzleILi3ELi4ELi3EEENS4_18smem_ptr_flag_bitsILi16EEENSS_INS5_IJSG_NSA_ILi8EEEEEENS5_IJSC_SG_EEEEEEEvNS4_8identityES10_S1A_vS1B_EENS_8epilogue10collective18CollectiveEpilogueINS1D_23Sm100TmaWarpSpecializedILi4ELi2ELi16ELb1ELb0EEEJNS5_IJSG_SF_SG_EEENS5_IJNSS_ISG_SC_EENSS_INS5_IJNSA_ILi16EEENSA_ILi2EEEEEES18_EEEEESI_NS5_IJlSC_lEEESI_S1P_NS1D_6fusion15FusionCallbacksIS1H_NS1Q_17LinearCombinationISI_fSI_fLNS_15FloatRoundStyleE2EEES1I_S1O_JEEENS4_5SM1004TMEM4LOAD26SM100_TMEM_LOAD_32dp32b16xENS4_13SM90_TMA_LOADENS11_INS12_ILi1ELi4ELi3EEES15_NSS_INS5_IJS16_S1K_EEENS5_IJS1K_SC_EEEEEEENS4_39AutoVectorizingCopyWithAssumedAlignmentILi128EEENS4_14SM90_TMA_STOREES25_S27_S27_EEEvvEEEEvNT_6ParamsE,"ax",@progbits
	.align	128
.text._ZN7cutlass13device_kernelINS_4gemm6kernel13GemmUniversalIN4cute5tupleIJiiiiEEENS1_10collective13CollectiveMmaINS1_35MainloopSm100TmaUmmaWarpSpecializedILi4ELi2ELi4ENS5_IJNS4_1CILi4EEESB_NSA_ILi1EEEEEEEENS5_IJNSA_ILi128EEESF_NSA_ILi64EEEEEENS_6half_tENS5_IJSC_llEEESI_SJ_NS4_8TiledMMAINS4_8MMA_AtomIJNS4_26SM100_MMA_F16BF16_2x1SM_SSISI_SI_fLi128ELi128ELNS4_4UMMA5MajorE1ELSO_1ELNSN_7ScaleInE0ELSP_0EEEEEENS4_6LayoutINS5_IJSC_SC_SC_EEENS5_IJNSA_ILi0EEESU_SU_EEEEENS5_IJNS4_10UnderscoreESX_SX_EEEEENS4_28SM100_TMA_2SM_LOAD_MULTICASTENS4_14ComposedLayoutINS4_7SwizzleILi3ELi4ELi3EEENS4_18smem_ptr_flag_bitsILi16EEENSS_INS5_IJSG_NSA_ILi8EEEEEENS5_IJSC_SG_EEEEEEEvNS4_8identityES10_S1A_vS1B_EENS_8epilogue10collective18CollectiveEpilogueINS1D_23Sm100TmaWarpSpecializedILi4ELi2ELi16ELb1ELb0EEEJNS5_IJSG_SF_SG_EEENS5_IJNSS_ISG_SC_EENSS_INS5_IJNSA_ILi16EEENSA_ILi2EEEEEES18_EEEEESI_NS5_IJlSC_lEEESI_S1P_NS1D_6fusion15FusionCallbacksIS1H_NS1Q_17LinearCombinationISI_fSI_fLNS_15FloatRoundStyleE2EEES1I_S1O_JEEENS4_5SM1004TMEM4LOAD26SM100_TMEM_LOAD_32dp32b16xENS4_13SM90_TMA_LOADENS11_INS12_ILi1ELi4ELi3EEES15_NSS_INS5_IJS16_S1K_EEENS5_IJS1K_SC_EEEEEEENS4_39AutoVectorizingCopyWithAssumedAlignmentILi128EEENS4_14SM90_TMA_STOREES25_S27_S27_EEEvvEEEEvNT_6ParamsE:
        .type           _ZN7cutlass13device_kernelINS_4gemm6kernel13GemmUniversalIN4cute5tupleIJiiiiEEENS1_10collective13CollectiveMmaINS1_35MainloopSm100TmaUmmaWarpSpecializedILi4ELi2ELi4ENS5_IJNS4_1CILi4EEESB_NSA_ILi1EEEEEEEENS5_IJNSA_ILi128EEESF_NSA_ILi64EEEEEENS_6half_tENS5_IJSC_llEEESI_SJ_NS4_8TiledMMAINS4_8MMA_AtomIJNS4_26SM100_MMA_F16BF16_2x1SM_SSISI_SI_fLi128ELi128ELNS4_4UMMA5MajorE1ELSO_1ELNSN_7ScaleInE0ELSP_0EEEEEENS4_6LayoutINS5_IJSC_SC_SC_EEENS5_IJNSA_ILi0EEESU_SU_EEEEENS5_IJNS4_10UnderscoreESX_SX_EEEEENS4_28SM100_TMA_2SM_LOAD_MULTICASTENS4_14ComposedLayoutINS4_7SwizzleILi3ELi4ELi3EEENS4_18smem_ptr_flag_bitsILi16EEENSS_INS5_IJSG_NSA_ILi8EEEEEENS5_IJSC_SG_EEEEEEEvNS4_8identityES10_S1A_vS1B_EENS_8epilogue10collective18CollectiveEpilogueINS1D_23Sm100TmaWarpSpecializedILi4ELi2ELi16ELb1ELb0EEEJNS5_IJSG_SF_SG_EEENS5_IJNSS_ISG_SC_EENSS_INS5_IJNSA_ILi16EEENSA_ILi2EEEEEES18_EEEEESI_NS5_IJlSC_lEEESI_S1P_NS1D_6fusion15FusionCallbacksIS1H_NS1Q_17LinearCombinationISI_fSI_fLNS_15FloatRoundStyleE2EEES1I_S1O_JEEENS4_5SM1004TMEM4LOAD26SM100_TMEM_LOAD_32dp32b16xENS4_13SM90_TMA_LOADENS11_INS12_ILi1ELi4ELi3EEES15_NSS_INS5_IJS16_S1K_EEENS5_IJS1K_SC_EEEEEEENS4_39AutoVectorizingCopyWithAssumedAlignmentILi128EEENS4_14SM90_TMA_STOREES25_S27_S27_EEEvvEEEEvNT_6ParamsE,@function
        .size           _ZN7cutlass13device_kernelINS_4gemm6kernel13GemmUniversalIN4cute5tupleIJiiiiEEENS1_10collective13CollectiveMmaINS1_35MainloopSm100TmaUmmaWarpSpecializedILi4ELi2ELi4ENS5_IJNS4_1CILi4EEESB_NSA_ILi1EEEEEEEENS5_IJNSA_ILi128EEESF_NSA_ILi64EEEEEENS_6half_tENS5_IJSC_llEEESI_SJ_NS4_8TiledMMAINS4_8MMA_AtomIJNS4_26SM100_MMA_F16BF16_2x1SM_SSISI_SI_fLi128ELi128ELNS4_4UMMA5MajorE1ELSO_1ELNSN_7ScaleInE0ELSP_0EEEEEENS4_6LayoutINS5_IJSC_SC_SC_EEENS5_IJNSA_ILi0EEESU_SU_EEEEENS5_IJNS4_10UnderscoreESX_SX_EEEEENS4_28SM100_TMA_2SM_LOAD_MULTICASTENS4_14ComposedLayoutINS4_7SwizzleILi3ELi4ELi3EEENS4_18smem_ptr_flag_bitsILi16EEENSS_INS5_IJSG_NSA_ILi8EEEEEENS5_IJSC_SG_EEEEEEEvNS4_8identityES10_S1A_vS1B_EENS_8epilogue10collective18CollectiveEpilogueINS1D_23Sm100TmaWarpSpecializedILi4ELi2ELi16ELb1ELb0EEEJNS5_IJSG_SF_SG_EEENS5_IJNSS_ISG_SC_EENSS_INS5_IJNSA_ILi16EEENSA_ILi2EEEEEES18_EEEEESI_NS5_IJlSC_lEEESI_S1P_NS1D_6fusion15FusionCallbacksIS1H_NS1Q_17LinearCombinationISI_fSI_fLNS_15FloatRoundStyleE2EEES1I_S1O_JEEENS4_5SM1004TMEM4LOAD26SM100_TMEM_LOAD_32dp32b16xENS4_13SM90_TMA_LOADENS11_INS12_ILi1ELi4ELi3EEES15_NSS_INS5_IJS16_S1K_EEENS5_IJS1K_SC_EEEEEEENS4_39AutoVectorizingCopyWithAssumedAlignmentILi128EEENS4_14SM90_TMA_STOREES25_S27_S27_EEEvvEEEEvNT_6ParamsE,(.L_x_199 - _ZN7cutlass13device_kernelINS_4gemm6kernel13GemmUniversalIN4cute5tupleIJiiiiEEENS1_10collective13CollectiveMmaINS1_35MainloopSm100TmaUmmaWarpSpecializedILi4ELi2ELi4ENS5_IJNS4_1CILi4EEESB_NSA_ILi1EEEEEEEENS5_IJNSA_ILi128EEESF_NSA_ILi64EEEEEENS_6half_tENS5_IJSC_llEEESI_SJ_NS4_8TiledMMAINS4_8MMA_AtomIJNS4_26SM100_MMA_F16BF16_2x1SM_SSISI_SI_fLi128ELi128ELNS4_4UMMA5MajorE1ELSO_1ELNSN_7ScaleInE0ELSP_0EEEEEENS4_6LayoutINS5_IJSC_SC_SC_EEENS5_IJNSA_ILi0EEESU_SU_EEEEENS5_IJNS4_10UnderscoreESX_SX_EEEEENS4_28SM100_TMA_2SM_LOAD_MULTICASTENS4_14ComposedLayoutINS4_7SwizzleILi3ELi4ELi3EEENS4_18smem_ptr_flag_bitsILi16EEENSS_INS5_IJSG_NSA_ILi8EEEEEENS5_IJSC_SG_EEEEEEEvNS4_8identityES10_S1A_vS1B_EENS_8epilogue10collective18CollectiveEpilogueINS1D_23Sm100TmaWarpSpecializedILi4ELi2ELi16ELb1ELb0EEEJNS5_IJSG_SF_SG_EEENS5_IJNSS_ISG_SC_EENSS_INS5_IJNSA_ILi16EEENSA_ILi2EEEEEES18_EEEEESI_NS5_IJlSC_lEEESI_S1P_NS1D_6fusion15FusionCallbacksIS1H_NS1Q_17LinearCombinationISI_fSI_fLNS_15FloatRoundStyleE2EEES1I_S1O_JEEENS4_5SM1004TMEM4LOAD26SM100_TMEM_LOAD_32dp32b16xENS4_13SM90_TMA_LOADENS11_INS12_ILi1ELi4ELi3EEES15_NSS_INS5_IJS16_S1K_EEENS5_IJS1K_SC_EEEEEEENS4_39AutoVectorizingCopyWithAssumedAlignmentILi128EEENS4_14SM90_TMA_STOREES25_S27_S27_EEEvvEEEEvNT_6ParamsE)
        .other          _ZN7cutlass13device_kernelINS_4gemm6kernel13GemmUniversalIN4cute5tupleIJiiiiEEENS1_10collective13CollectiveMmaINS1_35MainloopSm100TmaUmmaWarpSpecializedILi4ELi2ELi4ENS5_IJNS4_1CILi4EEESB_NSA_ILi1EEEEEEEENS5_IJNSA_ILi128EEESF_NSA_ILi64EEEEEENS_6half_tENS5_IJSC_llEEESI_SJ_NS4_8TiledMMAINS4_8MMA_AtomIJNS4_26SM100_MMA_F16BF16_2x1SM_SSISI_SI_fLi128ELi128ELNS4_4UMMA5MajorE1ELSO_1ELNSN_7ScaleInE0ELSP_0EEEEEENS4_6LayoutINS5_IJSC_SC_SC_EEENS5_IJNSA_ILi0EEESU_SU_EEEEENS5_IJNS4_10UnderscoreESX_SX_EEEEENS4_28SM100_TMA_2SM_LOAD_MULTICASTENS4_14ComposedLayoutINS4_7SwizzleILi3ELi4ELi3EEENS4_18smem_ptr_flag_bitsILi16EEENSS_INS5_IJSG_NSA_ILi8EEEEEENS5_IJSC_SG_EEEEEEEvNS4_8identityES10_S1A_vS1B_EENS_8epilogue10collective18CollectiveEpilogueINS1D_23Sm100TmaWarpSpecializedILi4ELi2ELi16ELb1ELb0EEEJNS5_IJSG_SF_SG_EEENS5_IJNSS_ISG_SC_EENSS_INS5_IJNSA_ILi16EEENSA_ILi2EEEEEES18_EEEEESI_NS5_IJlSC_lEEESI_S1P_NS1D_6fusion15FusionCallbacksIS1H_NS1Q_17LinearCombinationISI_fSI_fLNS_15FloatRoundStyleE2EEES1I_S1O_JEEENS4_5SM1004TMEM4LOAD26SM100_TMEM_LOAD_32dp32b16xENS4_13SM90_TMA_LOADENS11_INS12_ILi1ELi4ELi3EEES15_NSS_INS5_IJS16_S1K_EEENS5_IJS1K_SC_EEEEEEENS4_39AutoVectorizingCopyWithAssumedAlignmentILi128EEENS4_14SM90_TMA_STOREES25_S27_S27_EEEvvEEEEvNT_6ParamsE,@"STO_CUDA_ENTRY STV_DEFAULT"
_ZN7cutlass13device_kernelINS_4gemm6kernel13GemmUniversalIN4cute5tupleIJiiiiEEENS1_10collective13CollectiveMmaINS1_35MainloopSm100TmaUmmaWarpSpecializedILi4ELi2ELi4ENS5_IJNS4_1CILi4EEESB_NSA_ILi1EEEEEEEENS5_IJNSA_ILi128EEESF_NSA_ILi64EEEEEENS_6half_tENS5_IJSC_llEEESI_SJ_NS4_8TiledMMAINS4_8MMA_AtomIJNS4_26SM100_MMA_F16BF16_2x1SM_SSISI_SI_fLi128ELi128ELNS4_4UMMA5MajorE1ELSO_1ELNSN_7ScaleInE0ELSP_0EEEEEENS4_6LayoutINS5_IJSC_SC_SC_EEENS5_IJNSA_ILi0EEESU_SU_EEEEENS5_IJNS4_10UnderscoreESX_SX_EEEEENS4_28SM100_TMA_2SM_LOAD_MULTICASTENS4_14ComposedLayoutINS4_7SwizzleILi3ELi4ELi3EEENS4_18smem_ptr_flag_bitsILi16EEENSS_INS5_IJSG_NSA_ILi8EEEEEENS5_IJSC_SG_EEEEEEEvNS4_8identityES10_S1A_vS1B_EENS_8epilogue10collective18CollectiveEpilogueINS1D_23Sm100TmaWarpSpecializedILi4ELi2ELi16ELb1ELb0EEEJNS5_IJSG_SF_SG_EEENS5_IJNSS_ISG_SC_EENSS_INS5_IJNSA_ILi16EEENSA_ILi2EEEEEES18_EEEEESI_NS5_IJlSC_lEEESI_S1P_NS1D_6fusion15FusionCallbacksIS1H_NS1Q_17LinearCombinationISI_fSI_fLNS_15FloatRoundStyleE2EEES1I_S1O_JEEENS4_5SM1004TMEM4LOAD26SM100_TMEM_LOAD_32dp32b16xENS4_13SM90_TMA_LOADENS11_INS12_ILi1ELi4ELi3EEES15_NSS_INS5_IJS16_S1K_EEENS5_IJS1K_SC_EEEEEEENS4_39AutoVectorizingCopyWithAssumedAlignmentILi128EEENS4_14SM90_TMA_STOREES25_S27_S27_EEEvvEEEEvNT_6ParamsE:
[----:B------:R-:W1:Y:S01]  /*0000*/  LDC R1, c[0x0][0x37c] ;  /* 0x0000df00ff017b82 */ /* 0x000e620000000800 */
[----:B------:R-:W2:Y:S01]  /*0010*/  S2R R76, SR_TID.X ;  /* 0x00000000004c7919 */ /* 0x000ea20000002100 */
[----:B------:R-:W3:Y:S06]  /*0020*/  LDCU.64 UR6, c[0x0][0x890] ;  /* 0x00011200ff0677ac */ /* 0x000eec0008000a00 */
[----:B------:R-:W4:Y:S01]  /*0030*/  S2UR UR37, SR_CgaCtaId ;  /* 0x00000000002579c3 */ /* 0x000f220000008800 */
[----:B------:R-:W-:Y:S01]  /*0040*/  PRMT R63, RZ, 0x7610, R63 ;  /* 0x00007610ff3f7816 */ /* 0x000fe2000000003f */
[----:B------:R-:W1:Y:S01]  /*0050*/  LDCU.64 UR46, c[0x0][0x358] ;  /* 0x00006b00ff2e77ac */ /* 0x000e620008000a00 */
[----:B------:R-:W-:-:S02]  /*0060*/  ELECT P0, URZ, PT ;  /* 0x0000000000ff782f */ /* 0x000fc40003800000 */
[----:B---3--:R-:W-:-:S04]  /*0070*/  ISETP.NE.U32.AND P1, PT, RZ, UR6, PT ;  /* 0x00000006ff007c0c */ /* 0x008fc8000bf25070 */
[----:B------:R-:W-:Y:S01]  /*0080*/  ISETP.NE.AND.EX P2, PT, RZ, UR7, PT, P1 ;  /* 0x00000007ff007c0c */ /* 0x000fe2000bf45310 */
[----:B----4-:R-:W-:Y:S02]  /*0090*/  ULOP3.LUT UR9, UR37, 0x1, URZ, 0xc0, !UPT ;  /* 0x0000000125097892 */ /* 0x010fe4000f8ec0ff */
[----:B------:R-:W-:Y:S01]  /*00a0*/  ULOP3.LUT UR8, UR37, 0x1, URZ, 0x3c, !UPT ;  /* 0x0000000125087892 */ /* 0x000fe2000f8e3cff */
[----:B--2---:R-:W-:-:S05]  /*00b0*/  SHF.R.U32.HI R70, RZ, 0x5, R76 ;  /* 0x00000005ff467819 */ /* 0x004fca000001164c */
[----:B------:R-:W2:Y:S02]  /*00c0*/  SHFL.IDX PT, R0, R70, RZ, 0x1f ;  /* 0x00001fff46007589 */ /* 0x000ea400000e0000 */
[----:B--2---:R-:W-:Y:S02]  /*00d0*/  R2UR UR10, R0 ;  /* 0x00000000000a72ca */ /* 0x004fe400000e0000 */
[----:B-1----:R-:W-:Y:S05]  /*00e0*/  @P2 BRA `(.L_x_0) ;  /* 0x00000000002c2947 */ /* 0x002fea0003800000 */
[----:B------:R-:W1:Y:S02]  /*00f0*/  LDCU.64 UR4, c[0x0][0x888] ;  /* 0x00011100ff0477ac */ /* 0x000e640008000a00 */
[----:B-1----:R-:W-:-:S04]  /*0100*/  UISETP.NE.U32.AND UP0, UPT, UR4, URZ, UPT ;  /* 0x000000ff0400728c */ /* 0x002fc8000bf05070 */
[----:B------:R-:W-:-:S09]  /*0110*/  UISETP.NE.AND.EX UP0, UPT, UR5, URZ, UPT, UP0 ;  /* 0x000000ff0500728c */ /* 0x000fd2000bf05300 */
[----:B------:R-:W-:Y:S05]  /*0120*/  BRA.U !UP0, `(.L_x_1) ;  /* 0x0000000108107547 */ /* 0x000fea000b800000 */
[----:B------:R-:W1:Y:S02]  /*0130*/  LDC.64 R2, c[0x0][0x888] ;  /* 0x00022200ff027b82 */ /* 0x000e640000000a00 */
[----:B-1----:R1:W5:Y:S01]  /*0140*/  LDG.E R35, desc[UR46][R2.64] ;  /* 0x0000002e02237981 */ /* 0x002362000c1e1900 */
[----:B------:R-:W-:Y:S01]  /*0150*/  HFMA2 R63, -RZ, RZ, 0, 5.9604644775390625e-08 ;  /* 0x00000001ff3f7431 */ /* 0x000fe200000001ff */
[----:B------:R-:W-:Y:S05]  /*0160*/  BRA `(.L_x_0) ;  /* 0x00000000000c7947 */ /* 0x000fea0003800000 */
.L_x_1:
[----:B------:R-:W1:Y:S01]  /*0170*/  LDCU UR4, c[0x0][0x880] ;  /* 0x00011000ff0477ac */ /* 0x000e620008000800 */
[----:B------:R-:W-:Y:S01]  /*0180*/  HFMA2 R63, -RZ, RZ, 0, 5.9604644775390625e-08 ;  /* 0x00000001ff3f7431 */ /* 0x000fe200000001ff */
[----:B-1----:R-:W-:-:S07]  /*0190*/  MOV R35, UR4 ;  /* 0x0000000400237c02 */ /* 0x002fce0008000f00 */
.L_x_0:
[----:B------:R-:W2:Y:S02]  /*01a0*/  LDCU.64 UR4, c[0x0][0x8b0] ;  /* 0x00011600ff0477ac */ /* 0x000ea40008000a00 */
[----:B--2---:R-:W-:-:S04]  /*01b0*/  UISETP.NE.U32.AND UP0, UPT, UR4, URZ, UPT ;  /* 0x000000ff0400728c */ /* 0x004fc8000bf05070 */
[----:B------:R-:W-:-:S09]  /*01c0*/  UISETP.NE.AND.EX UP0, UPT, UR5, URZ, UPT, UP0 ;  /* 0x000000ff0500728c */ /* 0x000fd2000bf05300 */
[----:B------:R-:W-:Y:S05]  /*01d0*/  BRA.U UP0, `(.L_x_2) ;  /* 0x0000000100247547 */ /* 0x000fea000b800000 */
[----:B------:R-:W2:Y:S02]  /*01e0*/  LDCU.64 UR4, c[0x0][0x8a8] ;  /* 0x00011500ff0477ac */ /* 0x000ea40008000a00 */
[----:B--2---:R-:W-:-:S04]  /*01f0*/  UISETP.NE.U32.AND UP0, UPT, UR4, URZ, UPT ;  /* 0x000000ff0400728c */ /* 0x004fc8000bf05070 */
[----:B------:R-:W-:-:S09]  /*0200*/  UISETP.NE.AND.EX UP0, UPT, UR5, URZ, UPT, UP0 ;  /* 0x000000ff0500728c */ /* 0x000fd2000bf05300 */
[----:B------:R-:W-:Y:S05]  /*0210*/  BRA.U !UP0, `(.L_x_3) ;  /* 0x00000001080c7547 */ /* 0x000fea000b800000 */
[----:B------:R-:W2:Y:S02]  /*0220*/  LDC.64 R32, c[0x0][0x8a8] ;  /* 0x00022a00ff207b82 */ /* 0x000ea40000000a00 */
[----:B--2---:R2:W5:Y:S01]  /*0230*/  LDG.E R32, desc[UR46][R32.64] ;  /* 0x0000002e20207981 */ /* 0x004562000c1e1900 */
[----:B------:R-:W-:Y:S05]  /*0240*/  BRA `(.L_x_2) ;  /* 0x0000000000087947 */ /* 0x000fea0003800000 */
.L_x_3:
[----:B------:R-:W2:Y:S02]  /*0250*/  LDCU UR4, c[0x0][0x8a0] ;  /* 0x00011400ff0477ac */ /* 0x000ea40008000800 */
[----:B--2---:R-:W-:Y:S02]  /*0260*/  MOV R32, UR4 ;  /* 0x0000000400207c02 */ /* 0x004fe40008000f00 */
.L_x_2:
[----:B------:R-:W-:Y:S01]  /*0270*/  IMAD.U32 R0, RZ, RZ, UR10 ;  /* 0x0000000aff007e24 */ /* 0x000fe2000f8e00ff */
[----:B------:R-:W-:Y:S04]  /*0280*/  BSSY.RECONVERGENT B0, `(.L_x_4) ;  /* 0x000000c000007945 */ /* 0x000fe80003800200 */
[C---:B------:R-:W-:Y:S02]  /*0290*/  ISETP.NE.OR P3, PT, R0.reuse, 0x1, !P0 ;  /* 0x000000010000780c */ /* 0x040fe40004765670 */
[----:B------:R-:W-:-:S11]  /*02a0*/  ISETP.NE.OR P2, PT, R0, 0x3, !P0 ;  /* 0x000000030000780c */ /* 0x000fd60004745670 */
[----:B------:R-:W-:Y:S05]  /*02b0*/  @P3 BRA `(.L_x_5) ;  /* 0x0000000000203947 */ /* 0x000fea0003800000 */
[----:B------:R-:W3:Y:S02]  /*02c0*/  LDCU.64 UR4, c[0x0][0x348] ;  /* 0x00006900ff0477ac */ /* 0x000ee40008000a00 */
[----:B---3--:R-:W-:Y:S02]  /*02d0*/  UIADD3 UR12, UP1, UPT, UR4, 0x80, URZ ;  /* 0x00000080040c7890 */ /* 0x008fe4000ff3e0ff */
[----:B------:R-:W-:Y:S02]  /*02e0*/  UIADD3 UR4, UP0, UPT, UR4, 0x180, URZ ;  /* 0x0000018004047890 */ /* 0x000fe4000ff1e0ff */
[----:B------:R-:W-:Y:S02]  /*02f0*/  UIADD3.X UR13, UPT, UPT, URZ, UR5, URZ, UP1, !UPT ;  /* 0x00000005ff0d7290 */ /* 0x000fe40008ffe4ff */
[----:B------:R-:W-:-:S07]  /*0300*/  UIADD3.X UR5, UPT, UPT, URZ, UR5, URZ, UP0, !UPT ;  /* 0x00000005ff057290 */ /* 0x000fce00087fe4ff */
[----:B------:R3:W-:Y:S02]  /*0310*/  UTMACCTL.PF [UR12] ;  /* 0x000000000c0079b9 */ /* 0x0007e40008040000 */
[----:B------:R3:W-:Y:S02]  /*0320*/  UTMACCTL.PF [UR4] ;  /* 0x00000000040079b9 */ /* 0x0007e40008040000 */
[----:B---3--:R-:W-:Y:S01]  /*0330*/  NOP ;  /* 0x0000000000007918 */ /* 0x008fe20000000000 */
.L_x_5:
[----:B------:R-:W-:Y:S05]  /*0340*/  BSYNC.RECONVERGENT B0 ;  /* 0x0000000000007941 */ /* 0x000fea0003800200 */
.L_x_4:
[----:B------:R-:W-:Y:S04]  /*0350*/  BSSY.RECONVERGENT B0, `(.L_x_6) ;  /* 0x000000a000007945 */ /* 0x000fe80003800200 */
        /* <DEDUP_REMOVED lines=9> */
.L_x_7:
[----:B------:R-:W-:Y:S05]  /*03f0*/  BSYNC.RECONVERGENT B0 ;  /* 0x0000000000007941 */ /* 0x000fea0003800200 */
.L_x_6:
[----:B------:R-:W3:Y:S01]  /*0400*/  LDCU.64 UR4, c[0x0][0x888] ;  /* 0x00011100ff0477ac */ /* 0x000ee20008000a00 */
[----:B------:R-:W-:Y:S01]  /*0410*/  ISETP.NE.AND.EX P1, PT, RZ, UR7, PT, P1 ;  /* 0x00000007ff007c0c */ /* 0x000fe2000bf25310 */
[----:B------:R-:W-:Y:S01]  /*0420*/  UPLOP3.LUT UP4, UPT, UPT, UPT, UPT, 0x80, 0x8 ;  /* 0x000000000008789c */ /* 0x000fe20003f8f070 */
[----:B---3--:R-:W-:-:S04]  /*0430*/  ISETP.NE.U32.AND P2, PT, RZ, UR4, PT ;  /* 0x00000004ff007c0c */ /* 0x008fc8000bf45070 */
[----:B------:R-:W-:-:S13]  /*0440*/  ISETP.NE.AND.EX P2, PT, RZ, UR5, PT, P2 ;  /* 0x00000005ff007c0c */ /* 0x000fda000bf45320 */
[----:B------:R-:W-:Y:S05]  /*0450*/  @P2 BRA P1, `(.L_x_8) ;  /* 0x0000000000282947 */ /* 0x000fea0000800000 */
[----:B------:R-:W-:Y:S01]  /*0460*/  UISETP.NE.U32.AND UP1, UPT, UR6, URZ, UPT ;  /* 0x000000ff0600728c */ /* 0x000fe2000bf25070 */
[----:B-----5:R-:W-:Y:S01]  /*0470*/  FSETP.NEU.AND P1, PT, R35, RZ, PT ;  /* 0x000000ff2300720b */ /* 0x020fe20003f2d000 */
[----:B------:R-:W-:Y:S02]  /*0480*/  UISETP.NE.U32.AND UP0, UPT, UR4, URZ, UPT ;  /* 0x000000ff0400728c */ /* 0x000fe4000bf05070 */
[----:B------:R-:W-:Y:S02]  /*0490*/  UISETP.NE.AND.EX UP1, UPT, UR7, URZ, UPT, UP1 ;  /* 0x000000ff0700728c */ /* 0x000fe4000bf25310 */
[----:B------:R-:W-:-:S04]  /*04a0*/  UISETP.NE.AND.EX UP0, UPT, UR5, URZ, UPT, UP0 ;  /* 0x000000ff0500728c */ /* 0x000fc8000bf05300 */
[----:B------:R-:W-:-:S04]  /*04b0*/  USEL UR4, URZ, 0xffffffff, UP0 ;  /* 0xffffffffff047887 */ /* 0x000fc80008000000 */
[----:B------:R-:W-:Y:S01]  /*04c0*/  VOTEU.ANY UP0, P1 ;  /* 0x0000000000ff7886 */ /* 0x000fe20000800100 */
[----:B------:R-:W-:-:S04]  /*04d0*/  @!UP1 USEL UR4, URZ, 0xffffffff, UP0 ;  /* 0xffffffffff049887 */ /* 0x000fc80008000000 */
[----:B------:R-:W-:-:S04]  /*04e0*/  ULOP3.LUT UR4, UR4, 0x1, URZ, 0xc0, !UPT ;  /* 0x0000000104047892 */ /* 0x000fc8000f8ec0ff */
[----:B------:R-:W-:-:S11]  /*04f0*/  UISETP.NE.U32.AND UP4, UPT, UR4, 0x1, UPT ;  /* 0x000000010400788c */ /* 0x000fd6000bf85070 */
.L_x_8:
[----:B------:R-:W3:Y:S01]  /*0500*/  SHFL.IDX PT, R0, R70, RZ, 0x1f ;  /* 0x00001fff46007589 */ /* 0x000ee200000e0000 */
[----:B------:R-:W-:-:S04]  /*0510*/  UISETP.NE.AND UP0, UPT, UR10, 0x2, UPT ;  /* 0x000000020a00788c */ /* 0x000fc8000bf05270 */
[----:B------:R-:W-:Y:S02]  /*0520*/  UISETP.EQ.AND UP1, UPT, UR9, URZ, !UP0 ;  /* 0x000000ff0900728c */ /* 0x000fe4000c722270 */
[----:B------:R-:W-:-:S04]  /*0530*/  USEL UR6, URZ, 0x1, UP0 ;  /* 0x00000001ff067887 */ /* 0x000fc80008000000 */
[----:B------:R-:W-:Y:S02]  /*0540*/  PLOP3.LUT P6, PT, P0, PT, UP1, 0x80, 0x8 ;  /* 0x000000000008781c */ /* 0x000fe400007cf018 */
[----:B---3--:R-:W-:-:S13]  /*0550*/  ISETP.NE.AND P1, PT, R0, RZ, PT ;  /* 0x000000ff0000720c */ /* 0x008fda0003f25270 */
[----:B------:R-:W-:Y:S05]  /*0560*/  @P1 BRA `(.L_x_9) ;  /* 0x0000000000541947 */ /* 0x000fea0003800000 */
[----:B------:R-:W-:Y:S01]  /*0570*/  UMOV UR7, 0x400 ;  /* 0x0000040000077882 */ /* 0x000fe20000000000 */
[----:B------:R-:W-:Y:S01]  /*0580*/  UMOV UR5, 0x1 ;  /* 0x0000000100057882 */ /* 0x000fe20000000000 */
[----:B------:R-:W-:Y:S01]  /*0590*/  UMOV UR4, 0x5 ;  /* 0x0000000500047882 */ /* 0x000fe20000000000 */
[----:B------:R-:W-:Y:S02]  /*05a0*/  ULEA UR7, UR37, UR7, 0x18 ;  /* 0x0000000725077291 */ /* 0x000fe4000f8ec0ff */
[----:B------:R-:W-:-:S04]  /*05b0*/  UIADD3 UR12, UPT, UPT, -UR5, 0x100000, URZ ;  /* 0x00100000050c7890 */ /* 0x000fc8000fffe1ff */
[----:B------:R-:W-:Y:S02]  /*05c0*/  USHF.L.U32 UR13, UR12, 0xb, URZ ;  /* 0x0000000b0c0d7899 */ /* 0x000fe400080006ff */
[----:B------:R-:W-:Y:S02]  /*05d0*/  USHF.L.U32 UR12, UR12, 0x1, URZ ;  /* 0x000000010c0c7899 */ /* 0x000fe400080006ff */
[----:B------:R-:W-:-:S04]  /*05e0*/  UIADD3 UR4, UPT, UPT, -UR4, 0x100000, URZ ;  /* 0x0010000004047890 */ /* 0x000fc8000fffe1ff */
[----:B------:R-:W-:Y:S02]  /*05f0*/  USHF.L.U32 UR5, UR4, 0xb, URZ ;  /* 0x0000000b04057899 */ /* 0x000fe400080006ff */
[----:B------:R-:W-:Y:S01]  /*0600*/  USHF.L.U32 UR4, UR4, 0x1, URZ ;  /* 0x0000000104047899 */ /* 0x000fe200080006ff */
[----:B------:R-:W-:Y:S01]  /*0610*/  ELECT P1, URZ, PT ;  /* 0x0000000000ff782f */ /* 0x000fe20003820000 */
[----:B------:R-:W3:Y:S02]  /*0620*/  FENCE.VIEW.ASYNC.S ;  /* 0x00000000000073c6 */ /* 0x000ee40000000000 */
[----:B---3--:R3:W4:Y:S08]  /*0630*/  SYNCS.EXCH.64 URZ, [UR7], UR12 ;  /* 0x0000000c07ff75b2 */ /* 0x0087300008000100 */
[----:B------:R3:W1:Y:S01]  /*0640*/  SYNCS.EXCH.64 URZ, [UR7+0x20], UR4 ;  /* 0x0000200407ff75b2 */ /* 0x0006620008000100 */
[----:B------:R3:W1:Y:S01]  /*0650*/  SYNCS.EXCH.64 URZ, [UR7+0x8], UR12 ;  /* 0x0000080c07ff75b2 */ /* 0x0006620008000100 */
[----:B------:R3:W1:Y:S01]  /*0660*/  SYNCS.EXCH.64 URZ, [UR7+0x28], UR4 ;  /* 0x0000280407ff75b2 */ /* 0x0006620008000100 */
[----:B------:R3:W1:Y:S01]  /*0670*/  SYNCS.EXCH.64 URZ, [UR7+0x10], UR12 ;  /* 0x0000100c07ff75b2 */ /* 0x0006620008000100 */
[----:B------:R3:W1:Y:S01]  /*0680*/  SYNCS.EXCH.64 URZ, [UR7+0x30], UR4 ;  /* 0x0000300407ff75b2 */ /* 0x0006620008000100 */
[----:B------:R3:W1:Y:S01]  /*0690*/  SYNCS.EXCH.64 URZ, [UR7+0x18], UR12 ;  /* 0x0000180c07ff75b2 */ /* 0x0006620008000100 */
[----:B------:R3:W1:Y:S01]  /*06a0*/  SYNCS.EXCH.64 URZ, [UR7+0x38], UR4 ;  /* 0x0000380407ff75b2 */ /* 0x0006620008000100 */
[----:B------:R-:W-:Y:S01]  /*06b0*/  NOP ;  /* 0x0000000000007918 */ /* 0x000fe20000000000 */
.L_x_9:
[----:B------:R-:W2:Y:S01]  /*06c0*/  SHFL.IDX PT, R0, R70, RZ, 0x1f ;  /* 0x00001fff46007589 */ /* 0x000ea200000e0000 */
[----:B------:R-:W-:Y:S01]  /*06d0*/  NOP ;  /* 0x0000000000007918 */ /* 0x000fe20000000000 */
[----:B--2---:R-:W-:-:S13]  /*06e0*/  ISETP.NE.AND P1, PT, R0, 0x1, PT ;  /* 0x000000010000780c */ /* 0x004fda0003f25270 */
[----:B------:R-:W-:Y:S05]  /*06f0*/  @P1 BRA `(.L_x_10) ;  /* 0x0000000000541947 */ /* 0x000fea0003800000 */
[----:B---3--:R-:W-:Y:S01]  /*0700*/  UMOV UR7, 0x400 ;  /* 0x0000040000077882 */ /* 0x008fe20000000000 */
        /* <DEDUP_REMOVED lines=10> */
[----:B------:R-:W2:Y:S02]  /*07b0*/  FENCE.VIEW.ASYNC.S ;  /* 0x00000000000073c6 */ /* 0x000ea40000000000 */
[----:B--2---:R2:W3:Y:S08]  /*07c0*/  SYNCS.EXCH.64 URZ, [UR7+0x40], UR12 ;  /* 0x0000400c07ff75b2 */ /* 0x0044f00008000100 */
        /* <DEDUP_REMOVED lines=8> */
.L_x_10:
[----:B------:R-:W4:Y:S01]  /*0850*/  SHFL.IDX PT, R0, R70, RZ, 0x1f ;  /* 0x00001fff46007589 */ /* 0x000f2200000e0000 */
[----:B------:R-:W-:Y:S01]  /*0860*/  NOP ;  /* 0x0000000000007918 */ /* 0x000fe20000000000 */
[----:B----4-:R-:W-:-:S13]  /*0870*/  ISETP.NE.AND P1, PT, R0, 0x3, PT ;  /* 0x000000030000780c */ /* 0x010fda0003f25270 */
[----:B------:R-:W-:Y:S05]  /*0880*/  @P1 BRA `(.L_x_11) ;  /* 0x00000000002c1947 */ /* 0x000fea0003800000 */
[----:B--23--:R-:W-:Y:S01]  /*0890*/  UMOV UR5, 0x400 ;  /* 0x0000040000057882 */ /* 0x00cfe20000000000 */
[----:B------:R-:W-:Y:S01]  /*08a0*/  UMOV UR4, 0x20 ;  /* 0x0000002000047882 */ /* 0x000fe20000000000 */
[----:B------:R-:W-:Y:S02]  /*08b0*/  ULEA UR5, UR37, UR5, 0x18 ;  /* 0x0000000525057291 */ /* 0x000fe4000f8ec0ff */
[----:B------:R-:W-:-:S04]  /*08c0*/  UIADD3 UR12, UPT, UPT, -UR4, 0x100000, URZ ;  /* 0x00100000040c7890 */ /* 0x000fc8000fffe1ff */
[----:B------:R-:W-:Y:S02]  /*08d0*/  USHF.L.U32 UR13, UR12, 0xb, URZ ;  /* 0x0000000b0c0d7899 */ /* 0x000fe400080006ff */
[----:B------:R-:W-:Y:S01]  /*08e0*/  USHF.L.U32 UR12, UR12, 0x1, URZ ;  /* 0x000000010c0c7899 */ /* 0x000fe200080006ff */
[----:B------:R-:W-:Y:S01]  /*08f0*/  ELECT P1, URZ, PT ;  /* 0x0000000000ff782f */ /* 0x000fe20003820000 */
[----:B------:R-:W2:Y:S10]  /*0900*/  FENCE.VIEW.ASYNC.S ;  /* 0x00000000000073c6 */ /* 0x000eb40000000000 */
[----:B--2---:R4:W2:Y:S01]  /*0910*/  SYNCS.EXCH.64 URZ, [UR5+0x80], UR12 ;  /* 0x0000800c05ff75b2 */ /* 0x0048a20008000100 */
[----:B------:R4:W3:Y:S02]  /*0920*/  SYNCS.EXCH.64 URZ, [UR5+0x88], UR12 ;  /* 0x0000880c05ff75b2 */ /* 0x0008e40008000100 */
[----:B----4-:R-:W-:Y:S01]  /*0930*/  NOP ;  /* 0x0000000000007918 */ /* 0x010fe20000000000 */
.L_x_11:
[----:B------:R-:W4:Y:S01]  /*0940*/  SHFL.IDX PT, R0, R70, RZ, 0x1f ;  /* 0x00001fff46007589 */ /* 0x000f2200000e0000 */
[----:B------:R-:W-:Y:S01]  /*0950*/  NOP ;  /* 0x0000000000007918 */ /* 0x000fe20000000000 */
[----:B----4-:R-:W-:-:S13]  /*0960*/  ISETP.NE.AND P1, PT, R0, 0x4, PT ;  /* 0x000000040000780c */ /* 0x010fda0003f25270 */
[----:B------:R-:W-:Y:S05]  /*0970*/  @P1 BRA `(.L_x_12) ;  /* 0x0000000000481947 */ /* 0x000fea0003800000 */
[----:B--23--:R-:W-:Y:S01]  /*0980*/  UMOV UR7, 0xe20 ;  /* 0x00000e2000077882 */ /* 0x00cfe20000000000 */
[----:B------:R-:W-:Y:S01]  /*0990*/  UMOV UR5, 0x400 ;  /* 0x0000040000057882 */ /* 0x000fe20000000000 */
[----:B------:R-:W-:Y:S01]  /*09a0*/  USEL UR7, UR7, 0xc20, UP4 ;  /* 0x00000c2007077887 */ /* 0x000fe2000a000000 */
        /* <DEDUP_REMOVED lines=10> */
[----:B--2---:R4:W2:Y:S08]  /*0a50*/  SYNCS.EXCH.64 URZ, [UR5+0x90], UR12 ;  /* 0x0000900c05ff75b2 */ /* 0x0048b00008000100 */
[----:B------:R4:W3:Y:S01]  /*0a60*/  SYNCS.EXCH.64 URZ, [UR5+0xa0], UR14 ;  /* 0x0000a00e05ff75b2 */ /* 0x0008e20008000100 */
[----:B------:R4:W1:Y:S01]  /*0a70*/  SYNCS.EXCH.64 URZ, [UR5+0x98], UR12 ;  /* 0x0000980c05ff75b2 */ /* 0x0008620008000100 */
[----:B------:R4:W1:Y:S02]  /*0a80*/  SYNCS.EXCH.64 URZ, [UR5+0xa8], UR14 ;  /* 0x0000a80e05ff75b2 */ /* 0x0008640008000100 */
[----:B----4-:R-:W-:Y:S01]  /*0a90*/  NOP ;  /* 0x0000000000007918 */ /* 0x010fe20000000000 */
.L_x_12:
[----:B------:R-:W4:Y:S01]  /*0aa0*/  SHFL.IDX PT, R0, R70, RZ, 0x1f ;  /* 0x00001fff46007589 */ /* 0x000f2200000e0000 */
[----:B------:R-:W-:Y:S01]  /*0ab0*/  NOP ;  /* 0x0000000000007918 */ /* 0x000fe20000000000 */
[----:B----4-:R-:W-:-:S13]  /*0ac0*/  ISETP.NE.AND P1, PT, R0, 0x5, PT ;  /* 0x000000050000780c */ /* 0x010fda0003f25270 */
[----:B------:R-:W-:Y:S05]  /*0ad0*/  @P1 BRA `(.L_x_13) ;  /* 0x0000000000541947 */ /* 0x000fea0003800000 */
[----:B--23--:R-:W-:Y:S01]  /*0ae0*/  UMOV UR7, 0x400 ;  /* 0x0000040000077882 */ /* 0x00cfe20000000000 */
        /* <DEDUP_REMOVED lines=14> */
[----:B------:R4:W1:Y:S01]  /*0bd0*/  SYNCS.EXCH.64 URZ, [UR7+0xd8], UR4 ;  /* 0x0000d80407ff75b2 */ /* 0x0008620008000100 */
[----:B------:R4:W1:Y:S01]  /*0be0*/  SYNCS.EXCH.64 URZ, [UR7+0xc0], UR12 ;  /* 0x0000c00c07ff75b2 */ /* 0x0008620008000100 */
[----:B------:R4:W1:Y:S01]  /*0bf0*/  SYNCS.EXCH.64 URZ, [UR7+0xe0], UR4 ;  /* 0x0000e00407ff75b2 */ /* 0x0008620008000100 */
[----:B------:R4:W1:Y:S01]  /*0c00*/  SYNCS.EXCH.64 URZ, [UR7+0xc8], UR12 ;  /* 0x0000c80c07ff75b2 */ /* 0x0008620008000100 */
[----:B------:R4:W1:Y:S02]  /*0c10*/  SYNCS.EXCH.64 URZ, [UR7+0xe8], UR4 ;  /* 0x0000e80407ff75b2 */ /* 0x0008640008000100 */
[----:B----4-:R-:W-:Y:S01]  /*0c20*/  NOP ;  /* 0x0000000000007918 */ /* 0x010fe20000000000 */
.L_x_13:
[----:B------:R-:W4:Y:S01]  /*0c30*/  SHFL.IDX PT, R0, R70, RZ, 0x1f ;  /* 0x00001fff46007589 */ /* 0x000f2200000e0000 */
[----:B------:R-:W-:Y:S01]  /*0c40*/  ISETP.NE.OR P0, PT, RZ, UR10, !P0 ;  /* 0x0000000aff007c0c */ /* 0x000fe2000c705670 */
        /* <DEDUP_REMOVED lines=12> */
[----:B------:R4:W3:Y:S01]  /*0d10*/  SYNCS.EXCH.64 URZ, [UR5+0x100], UR12 ;  /* 0x0001000c05ff75b2 */ /* 0x0008e20008000100 */
[----:B------:R4:W1:Y:S01]  /*0d20*/  SYNCS.EXCH.64 URZ, [UR5+0xf8], UR12 ;  /* 0x0000f80c05ff75b2 */ /* 0x0008620008000100 */
[----:B------:R4:W1:Y:S02]  /*0d30*/  SYNCS.EXCH.64 URZ, [UR5+0x108], UR12 ;  /* 0x0001080c05ff75b2 */ /* 0x0008640008000100 */
[----:B----4-:R-:W-:Y:S01]  /*0d40*/  NOP ;  /* 0x0000000000007918 */ /* 0x010fe20000000000 */
.L_x_14:
[----:B------:R-:W-:Y:S01]  /*0d50*/  VOTEU.ALL UP0, P0 ;  /* 0x0000000000ff7886 */ /* 0x000fe20000000000 */
[----:B--23--:R-:W-:Y:S01]  /*0d60*/  UMOV UR12, 0x20 ;  /* 0x00000020000c7882 */ /* 0x00cfe20000000000 */
[----:B------:R-:W2:Y:S01]  /*0d70*/  LDCU UR5, c[0x0][0x36c] ;  /* 0x00006d80ff0577ac */ /* 0x000ea20008000800 */
[----:B------:R-:W-:Y:S01]  /*0d80*/  NOP ;  /* 0x0000000000007918 */ /* 0x000fe20000000000 */
[----:B------:R-:W-:Y:S01]  /*0d90*/  LOP3.LUT R10, R76, 0x1f, RZ, 0xc0, !PT ;  /* 0x0000001f4c0a7812 */ /* 0x000fe200078ec0ff */
[----:B------:R-:W-:Y:S01]  /*0da0*/  @!UP0 UMOV UR4, 0x400 ;  /* 0x0000040000048882 */ /* 0x000fe20000000000 */
[----:B------:R-:W-:-:S04]  /*0db0*/  @!UP0 UIADD3 UR12, UPT, UPT, -UR12, 0x100000, URZ ;  /* 0x001000000c0c8890 */ /* 0x000fc8000fffe1ff */
[----:B------:R-:W-:Y:S02]  /*0dc0*/  @!UP0 USHF.L.U32 UR13, UR12, 0xb, URZ ;  /* 0x0000000b0c0d8899 */ /* 0x000fe400080006ff */
[----:B------:R-:W-:Y:S02]  /*0dd0*/  @!UP0 USHF.L.U32 UR12, UR12, 0x1, URZ ;  /* 0x000000010c0c8899 */ /* 0x000fe400080006ff */
[----:B------:R-:W-:Y:S01]  /*0de0*/  @!UP0 ULEA UR4, UR37, UR4, 0x18 ;  /* 0x0000000425048291 */ /* 0x000fe2000f8ec0ff */
[----:B------:R-:W-:Y:S01]  /*0df0*/  VOTEU.ALL UP0, P0 ;  /* 0x0000000000ff7886 */ /* 0x000fe20000000000 */
[----:B------:R-:W-:Y:S02]  /*0e00*/  UISETP.NE.AND UP3, UPT, UR10, URZ, UPT ;  /* 0x000000ff0a00728c */ /* 0x000fe4000bf65270 */
[----:B--2---:R-:W-:Y:S01]  /*0e10*/  UISETP.EQ.U32.AND UP2, UPT, UR5, 0x1, UPT ;  /* 0x000000010500788c */ /* 0x004fe2000bf42070 */
[----:B------:R-:W2:Y:S07]  /*0e20*/  FENCE.VIEW.ASYNC.S ;  /* 0x00000000000073c6 */ /* 0x000eae0000000000 */
[----:B--2---:R2:W3:Y:S01]  /*0e30*/  @!UP0 SYNCS.EXCH.64 URZ, [UR4+0x110], UR12 ;  /* 0x0001100c04ff85b2 */ /* 0x0044e20008000100 */
[----:B------:R-:W-:Y:S05]  /*0e40*/  BRA.U !UP2, `(.L_x_15) ;  /* 0x000000010a087547 */ /* 0x000fea000b800000 */
[----:B-1-3--:R-:W-:Y:S01]  /*0e50*/  UCGABAR_ARV ;  /* 0x00000000000079c7 */ /* 0x00afe20008000000 */
[----:B------:R-:W-:Y:S05]  /*0e60*/  BRA `(.L_x_16) ;  /* 0x0000000000047947 */ /* 0x000fea0003800000 */
.L_x_15:
[----:B-1-3--:R-:W-:Y:S01]  /*0e70*/  NOP ;  /* 0x0000000000007918 */ /* 0x00afe20000000000 */
.L_x_16:
[----:B------:R-:W1:Y:S01]  /*0e80*/  S2R R11, SR_CTAID.X ;  /* 0x00000000000b7919 */ /* 0x000e620000002500 */
[----:B------:R-:W-:-:S05]  /*0e90*/  CS2R.32 R64, SR_CgaSize ;  /* 0x0000000000407805 */ /* 0x000fca0000008a00 */
[----:B------:R-:W-:-:S05]  /*0ea0*/  IMAD R64, R64, -0xa0, RZ ;  /* 0xffffff6040407824 */ /* 0x000fca00078e02ff */
[----:B------:R-:W-:-:S14]  /*0eb0*/  R2UR UR5, R64 ;  /* 0x00000000400572ca */ /* 0x000fdc00000e0000 */
[----:B------:R-:W3:Y:S01]  /*0ec0*/  LDCU UR5, c[0x0][UR5+0x2b0] ;  /* 0x00005600050577ac */ /* 0x000ee20008000800 */
[----:B------:R-:W-:-:S05]  /*0ed0*/  CS2R.32 R0, SR_CgaSize ;  /* 0x0000000000007805 */ /* 0x000fca0000008a00 */
[----:B------:R-:W-:-:S06]  /*0ee0*/  IMAD R0, R0, -0xa0, RZ ;  /* 0xffffff6000007824 */ /* 0x000fcc00078e02ff */
[----:B------:R-:W4:Y:S01]  /*0ef0*/  LDC R0, c[0x0][R0+0x2a0] ;  /* 0x0000a80000007b82 */ /* 0x000f220000000800 */
[----:B------:R-:W-:Y:S01]  /*0f00*/  PRMT R8, RZ, 0x7610, R8 ;  /* 0x00007610ff087816 */ /* 0x000fe20000000008 */
[----:B------:R-:W3:Y:S01]  /*0f10*/  S2R R20, SR_CTAID.Y ;  /* 0x0000000000147919 */ /* 0x000ee20000002600 */
[----:B------:R-:W-:-:S05]  /*0f20*/  CS2R.32 R64, SR_CgaSize ;  /* 0x0000000000407805 */ /* 0x000fca0000008a00 */
[----:B------:R-:W-:-:S05]  /*0f30*/  IMAD R64, R64, -0xa0, RZ ;  /* 0xffffff6040407824 */ /* 0x000fca00078e02ff */
[----:B--2---:R-:W-:-:S14]  /*0f40*/  R2UR UR4, R64 ;  /* 0x00000000400472ca */ /* 0x004fdc00000e0000 */
[----:B------:R-:W2:Y:S01]  /*0f50*/  LDCU UR4, c[0x0][UR4+0x2b4] ;  /* 0x00005680040477ac */ /* 0x000ea20008000800 */
[----:B------:R-:W-:Y:S01]  /*0f60*/  ULOP3.LUT UR16, UR37, 0x3, URZ, 0xc0, !UPT ;  /* 0x0000000325107892 */ /* 0x000fe2000f8ec0ff */
[----:B------:R-:W-:-:S05]  /*0f70*/  CS2R.32 R62, SR_CgaSize ;  /* 0x00000000003e7805 */ /* 0x000fca0000008a00 */
[----:B------:R-:W-:-:S06]  /*0f80*/  IMAD R62, R62, -0xa0, RZ ;  /* 0xffffff603e3e7824 */ /* 0x000fcc00078e02ff */
[----:B------:R-:W4:Y:S01]  /*0f90*/  LDC R62, c[0x0][R62+0x2a4] ;  /* 0x0000a9003e3e7b82 */ /* 0x000f220000000800 */
[----:B------:R-:W-:Y:S02]  /*0fa0*/  ULOP3.LUT UR12, UR9, 0xc, UR37, 0xf8, !UPT ;  /* 0x0000000c090c7892 */ /* 0x000fe4000f8ef825 */
[----:B------:R-:W-:Y:S02]  /*0fb0*/  UISETP.GT.U32.AND UP1, UPT, UR16, 0xffff, UPT ;  /* 0x0000ffff1000788c */ /* 0x000fe4000bf24070 */
[----:B------:R-:W-:Y:S02]  /*0fc0*/  UISETP.GT.U32.AND UP0, UPT, UR12, 0xffff, UPT ;  /* 0x0000ffff0c00788c */ /* 0x000fe4000bf04070 */
[----:B------:R-:W-:Y:S01]  /*0fd0*/  USHF.L.U32 UR15, UR37, 0x8, URZ ;  /* 0x00000008250f7899 */ /* 0x000fe200080006ff */
[----:B------:R-:W4:Y:S01]  /*0fe0*/  LDC R9, c[0x0][0xb24] ;  /* 0x0002c900ff097b82 */ /* 0x000f220000000800 */
[----:B------:R-:W-:Y:S02]  /*0ff0*/  USHF.L.U32 UR14, UR37, 0x2, URZ ;  /* 0x00000002250e7899 */ /* 0x000fe400080006ff */
[----:B------:R-:W-:-:S02]  /*1000*/  USHF.L.U32 UR13, UR37, 0xa, URZ ;  /* 0x0000000a250d7899 */ /* 0x000fc400080006ff */
[----:B------:R-:W-:Y:S02]  /*1010*/  USHF.L.U32 UR7, UR37, 0x4, URZ ;  /* 0x0000000425077899 */ /* 0x000fe400080006ff */
[----:B------:R-:W-:Y:S01]  /*1020*/  USEL UR16, UR16, 0xffff, !UP1 ;  /* 0x0000ffff10107887 */ /* 0x000fe2000c800000 */
[----:B------:R-:W4:Y:S01]  /*1030*/  LDC R26, c[0x0][0xb24] ;  /* 0x0002c900ff1a7b82 */ /* 0x000f220000000800 */
[----:B------:R-:W-:Y:S01]  /*1040*/  USEL UR12, UR12, 0xffff, !UP0 ;  /* 0x0000ffff0c0c7887 */ /* 0x000fe2000c000000 */
[----:B------:R-:W4:Y:S01]  /*1050*/  LDCU UR11, c[0x0][0xb30] ;  /* 0x00016600ff0b77ac */ /* 0x000f220008000800 */
[----:B-1----:R-:W-:Y:S01]  /*1060*/  I2FP.F32.U32 R64, R11 ;  /* 0x0000000b00407245 */ /* 0x002fe20000201000 */
[----:B------:R-:W-:Y:S02]  /*1070*/  ULOP3.LUT UR15, UR15, 0xc00, URZ, 0xc0, !UPT ;  /* 0x00000c000f0f7892 */ /* 0x000fe4000f8ec0ff */
[----:B------:R-:W-:Y:S01]  /*1080*/  ULOP3.LUT UR14, UR14, 0x30, URZ, 0xc0, !UPT ;  /* 0x000000300e0e7892 */ /* 0x000fe2000f8ec0ff */
[----:B---3--:R-:W-:Y:S01]  /*1090*/  I2FP.F32.U32 R3, R20 ;  /* 0x0000001400037245 */ /* 0x008fe20000201000 */
[----:B------:R-:W-:Y:S01]  /*10a0*/  FMUL R64, R64, UR5 ;  /* 0x0000000540407c20 */ /* 0x000fe20008400000 */
[----:B------:R-:W-:-:S02]  /*10b0*/  ULOP3.LUT UR13, UR13, 0x800, URZ, 0xc0, !UPT ;  /* 0x000008000d0d7892 */ /* 0x000fc4000f8ec0ff */
[----:B------:R-:W-:Y:S01]  /*10c0*/  ULOP3.LUT UR7, UR7, 0x20, URZ, 0xc0, !UPT ;  /* 0x0000002007077892 */ /* 0x000fe2000f8ec0ff */
[----:B--2---:R-:W-:Y:S01]  /*10d0*/  FMUL R3, R3, UR4 ;  /* 0x0000000403037c20 */ /* 0x004fe20008400000 */
[----:B------:R-:W-:Y:S01]  /*10e0*/  ULOP3.LUT UR16, UR16, 0xffff, URZ, 0xc0, !UPT ;  /* 0x0000ffff10107892 */ /* 0x000fe2000f8ec0ff */
[----:B------:R-:W1:Y:S01]  /*10f0*/  F2I.U32.TRUNC.NTZ R64, R64 ;  /* 0x0000004000407305 */ /* 0x000e62000020f000 */
[----:B------:R-:W-:Y:S02]  /*1100*/  ULOP3.LUT UR12, UR12, 0xffff, URZ, 0xc0, !UPT ;  /* 0x0000ffff0c0c7892 */ /* 0x000fe4000f8ec0ff */
[----:B------:R-:W-:Y:S01]  /*1110*/  UISETP.NE.AND UP0, UPT, UR10, 0x2, UPT ;  /* 0x000000020a00788c */ /* 0x000fe2000bf05270 */
[----:B------:R-:W-:Y:S01]  /*1120*/  UMOV UR5, 0x1111 ;  /* 0x0000111100057882 */ /* 0x000fe20000000000 */
[----:B------:R-:W-:-:S03]  /*1130*/  UMOV UR4, 0x5 ;  /* 0x0000000500047882 */ /* 0x000fc60000000000 */
[----:B------:R-:W2:Y:S01]  /*1140*/  F2I.U32.TRUNC.NTZ R3, R3 ;  /* 0x0000000300037305 */ /* 0x000ea2000020f000 */
[----:B-1----:R-:W-:-:S05]  /*1150*/  IADD3 R64, PT, PT, -R64, RZ, RZ ;  /* 0x000000ff40407210 */ /* 0x002fca0007ffe1ff */
[----:B----4-:R-:W-:Y:S01]  /*1160*/  IMAD R64, R0, R64, R11 ;  /* 0x0000004000407224 */ /* 0x010fe200078e020b */
[----:B------:R-:W-:Y:S02]  /*1170*/  PRMT R0, RZ, 0x7610, R0 ;  /* 0x00007610ff007816 */ /* 0x000fe40000000000 */
[----:B--2---:R-:W-:-:S05]  /*1180*/  IADD3 R3, PT, PT, -R3, RZ, RZ ;  /* 0x000000ff03037210 */ /* 0x004fca0007ffe1ff */
[----:B------:R-:W-:Y:S01]  /*1190*/  IMAD R62, R62, R3, R20 ;  /* 0x000000033e3e7224 */ /* 0x000fe200078e0214 */
[----:B------:R-:W-:Y:S06]  /*11a0*/  BRA.U UP3, `(.L_x_17) ;  /* 0x0000000103a87547 */ /* 0x000fec000b800000 */
[C---:B------:R-:W-:Y:S02]  /*11b0*/  ISETP.NE.AND P0, PT, R62.reuse, RZ, PT ;  /* 0x000000ff3e00720c */ /* 0x040fe40003f05270 */
[C---:B------:R-:W-:Y:S02]  /*11c0*/  ISETP.NE.AND P5, PT, R62.reuse, 0x1, PT ;  /* 0x000000013e00780c */ /* 0x040fe40003fa5270 */
[----:B------:R-:W-:Y:S02]  /*11d0*/  ISETP.NE.AND P4, PT, R62, 0x2, PT ;  /* 0x000000023e00780c */ /* 0x000fe40003f85270 */
[C---:B------:R-:W-:Y:S02]  /*11e0*/  ISETP.GT.U32.AND P2, PT, R64.reuse, 0x1, P0 ;  /* 0x000000014000780c */ /* 0x040fe40000744070 */
[C---:B------:R-:W-:Y:S02]  /*11f0*/  ISETP.GT.U32.AND P1, PT, R64.reuse, 0x1, P5 ;  /* 0x000000014000780c */ /* 0x040fe40002f24070 */
[----:B------:R-:W-:-:S02]  /*1200*/  ISETP.GT.U32.AND P3, PT, R64, 0x1, P4 ;  /* 0x000000014000780c */ /* 0x000fc40002764070 */
[----:B------:R-:W-:Y:S02]  /*1210*/  SEL R2, RZ, 0x1, P2 ;  /* 0x00000001ff027807 */ /* 0x000fe40001000000 */
[----:B------:R-:W-:Y:S02]  /*1220*/  SEL R6, RZ, 0x2, P2 ;  /* 0x00000002ff067807 */ /* 0x000fe40001000000 */
[----:B------:R-:W-:Y:S02]  /*1230*/  ISETP.NE.AND P2, PT, R62, 0x3, PT ;  /* 0x000000033e00780c */ /* 0x000fe40003f45270 */
[----:B------:R-:W-:Y:S02]  /*1240*/  SEL R3, RZ, 0x10, P1 ;  /* 0x00000010ff037807 */ /* 0x000fe40000800000 */
[----:B------:R-:W-:Y:S02]  /*1250*/  SEL R0, RZ, 0x100, P3 ;  /* 0x00000100ff007807 */ /* 0x000fe40001800000 */
[----:B------:R-:W-:-:S02]  /*1260*/  SEL R5, RZ, 0x20, P1 ;  /* 0x00000020ff057807 */ /* 0x000fc40000800000 */
[----:B------:R-:W-:Y:S02]  /*1270*/  ISETP.GT.U32.AND P1, PT, R64, 0x1, P2 ;  /* 0x000000014000780c */ /* 0x000fe40001724070 */
[----:B------:R-:W-:Y:S02]  /*1280*/  IADD3 R0, PT, PT, R0, R3, R2 ;  /* 0x0000000300007210 */ /* 0x000fe40007ffe002 */
[----:B------:R-:W-:Y:S02]  /*1290*/  LOP3.LUT R2, R64, 0x2, RZ, 0x3c, !PT ;  /* 0x0000000240027812 */ /* 0x000fe400078e3cff */
[----:B------:R-:W-:Y:S02]  /*12a0*/  SEL R3, RZ, 0x1000, P1 ;  /* 0x00001000ff037807 */ /* 0x000fe40000800000 */
[----:B------:R-:W-:Y:S02]  /*12b0*/  ISETP.GT.U32.AND P0, PT, R2, 0x1, P0 ;  /* 0x000000010200780c */ /* 0x000fe40000704070 */
[----:B------:R-:W-:-:S02]  /*12c0*/  IADD3 R6, PT, PT, R6, R3, R0 ;  /* 0x0000000306067210 */ /* 0x000fc40007ffe000 */
[----:B------:R-:W-:Y:S02]  /*12d0*/  SEL R4, RZ, 0x200, P3 ;  /* 0x00000200ff047807 */ /* 0x000fe40001800000 */
[----:B------:R-:W-:Y:S02]  /*12e0*/  SEL R3, RZ, 0x2000, P1 ;  /* 0x00002000ff037807 */ /* 0x000fe40000800000 */
[----:B------:R-:W-:Y:S02]  /*12f0*/  SEL R0, RZ, 0x4, P0 ;  /* 0x00000004ff007807 */ /* 0x000fe40000000000 */
[----:B------:R-:W-:Y:S02]  /*1300*/  IADD3 R4, PT, PT, R4, R5, R6 ;  /* 0x0000000504047210 */ /* 0x000fe40007ffe006 */
[C---:B------:R-:W-:Y:S02]  /*1310*/  ISETP.GT.U32.AND P5, PT, R2.reuse, 0x1, P5 ;  /* 0x000000010200780c */ /* 0x040fe40002fa4070 */
[----:B------:R-:W-:-:S02]  /*1320*/  ISETP.GT.U32.AND P4, PT, R2, 0x1, P4 ;  /* 0x000000010200780c */ /* 0x000fc40002784070 */
[----:B------:R-:W-:Y:S02]  /*1330*/  ISETP.GT.U32.AND P2, PT, R2, 0x1, P2 ;  /* 0x000000010200780c */ /* 0x000fe40001744070 */
[----:B------:R-:W-:Y:S02]  /*1340*/  IADD3 R2, PT, PT, R0, R3, R4 ;  /* 0x0000000300027210 */ /* 0x000fe40007ffe004 */
[----:B------:R-:W-:Y:S02]  /*1350*/  SEL R3, RZ, 0x40, P5 ;  /* 0x00000040ff037807 */ /* 0x000fe40002800000 */
[----:B------:R-:W-:Y:S02]  /*1360*/  SEL R0, RZ, 0x400, P4 ;  /* 0x00000400ff007807 */ /* 0x000fe40002000000 */
[----:B------:R-:W-:Y:S02]  /*1370*/  SEL R4, RZ, 0x8, P0 ;  /* 0x00000008ff047807 */ /* 0x000fe40000000000 */
[----:B------:R-:W-:-:S02]  /*1380*/  SEL R7, RZ, 0x4000, P2 ;  /* 0x00004000ff077807 */ /* 0x000fc40001000000 */
[----:B------:R-:W-:Y:S02]  /*1390*/  IADD3 R0, PT, PT, R0, R3, R2 ;  /* 0x0000000300007210 */ /* 0x000fe40007ffe002 */
[----:B------:R-:W-:Y:S02]  /*13a0*/  SEL R5, RZ, 0x80, P5 ;  /* 0x00000080ff057807 */ /* 0x000fe40002800000 */
[----:B------:R-:W-:Y:S01]  /*13b0*/  IADD3 R4, PT, PT, R4, R7, R0 ;  /* 0x0000000704047210 */ /* 0x000fe20007ffe000 */
[----:B------:R-:W-:Y:S01]  /*13c0*/  IMAD.MOV.U32 R0, RZ, RZ, 0x3 ;  /* 0x00000003ff007424 */ /* 0x000fe200078e00ff */
[----:B------:R-:W-:Y:S02]  /*13d0*/  SEL R2, RZ, 0x800, P4 ;  /* 0x00000800ff027807 */ /* 0x000fe40002000000 */
[----:B------:R-:W-:Y:S02]  /*13e0*/  LOP3.LUT R3, R64, 0xfffffffe, RZ, 0xc0, !PT ;  /* 0xfffffffe40037812 */ /* 0x000fe400078ec0ff */
[----:B------:R-:W-:-:S02]  /*13f0*/  IADD3 R5, PT, PT, R2, R5, R4 ;  /* 0x0000000502057210 */ /* 0x000fc40007ffe004 */
[----:B------:R-:W-:Y:S01]  /*1400*/  SEL R2, RZ, 0x8000, P2 ;  /* 0x00008000ff027807 */ /* 0x000fe20001000000 */
[----:B------:R-:W-:-:S04]  /*1410*/  IMAD R3, R62, 0x4, R3 ;  /* 0x000000043e037824 */ /* 0x000fc800078e0203 */
[----:B------:R-:W-:Y:S01]  /*1420*/  IMAD.IADD R2, R5, 0x1, R2 ;  /* 0x0000000105027824 */ /* 0x000fe200078e0202 */
[----:B------:R-:W-:-:S04]  /*1430*/  SHF.L.U32 R0, R0, R3, RZ ;  /* 0x0000000300007219 */ /* 0x000fc800000006ff */
[----:B------:R-:W-:-:S07]  /*1440*/  PRMT R8, R2, 0x7610, R8 ;  /* 0x0000761002087816 */ /* 0x000fce0000000008 */
.L_x_17:
[----:B------:R-:W-:Y:S01]  /*1450*/  ISETP.GE.AND P0, PT, R9, 0x1, PT ;  /* 0x000000010900780c */ /* 0x000fe20003f06270 */
[----:B------:R-:W-:Y:S01]  /*1460*/  USHF.L.U32 UR5, UR5, UR16, URZ ;  /* 0x0000001005057299 */ /* 0x000fe200080006ff */
[----:B------:R-:W1:Y:S01]  /*1470*/  S2UR UR36, SR_CTAID.Z ;  /* 0x00000000002479c3 */ /* 0x000e620000002700 */
[----:B------:R-:W-:Y:S01]  /*1480*/  USHF.L.U32 UR4, UR4, UR12, URZ ;  /* 0x0000000c04047299 */ /* 0x000fe200080006ff */
[----:B------:R-:W-:Y:S01]  /*1490*/  MOV R21, R11 ;  /* 0x0000000b00157202 */ /* 0x000fe20000000f00 */
[----:B------:R-:W-:-:S08]  /*14a0*/  UISETP.NE.AND UP1, UPT, UR11, 0x1, UPT ;  /* 0x000000010b00788c */ /* 0x000fd0000bf25270 */
[----:B------:R-:W-:Y:S05]  /*14b0*/  @!P0 BRA `(.L_x_18) ;  /* 0x0000000000b88947 */ /* 0x000fea0003800000 */
[----:B------:R-:W2:Y:S01]  /*14c0*/  LDC.64 R4, c[0x0][0xb18] ;  /* 0x0002c600ff047b82 */ /* 0x000ea20000000a00 */
[----:B------:R-:W-:-:S07]  /*14d0*/  ISETP.NE.AND P0, PT, R9, 0x1, PT ;  /* 0x000000010900780c */ /* 0x000fce0003f05270 */
[----:B------:R-:W3:Y:S08]  /*14e0*/  LDC R14, c[0x0][0xb0c] ;  /* 0x0002c300ff0e7b82 */ /* 0x000ef00000000800 */
[----:B------:R-:W4:Y:S08]  /*14f0*/  LDC R13, c[0x0][0x370] ;  /* 0x0000dc00ff0d7b82 */ /* 0x000f300000000800 */
[----:B------:R-:W1:Y:S01]  /*1500*/  LDC R16, c[0x0][0x374] ;  /* 0x0000dd00ff107b82 */ /* 0x000e620000000800 */
[----:B--2---:R-:W-:-:S07]  /*1510*/  ISETP.NE.AND P1, PT, R4, 0x1, PT ;  /* 0x000000010400780c */ /* 0x004fce0003f25270 */
[----:B------:R-:W4:Y:S01]  /*1520*/  LDC.64 R6, c[0x0][0xb10] ;  /* 0x0002c400ff067b82 */ /* 0x000f220000000a00 */
[----:B---3--:R-:W-:-:S07]  /*1530*/  ISETP.NE.AND P2, PT, R14, 0x1, PT ;  /* 0x000000010e00780c */ /* 0x008fce0003f45270 */
[----:B------:R-:W2:Y:S08]  /*1540*/  LDC R12, c[0x0][0xb20] ;  /* 0x0002c800ff0c7b82 */ /* 0x000eb00000000800 */
[----:B------:R-:W3:Y:S01]  /*1550*/  LDC.64 R2, c[0x0][0xb28] ;  /* 0x0002ca00ff027b82 */ /* 0x000ee20000000a00 */
[----:B-1----:R-:W-:-:S04]  /*1560*/  IMAD.HI.U32 R15, R16, R5, RZ ;  /* 0x00000005100f7227 */ /* 0x002fc800078e00ff */
[----:B------:R-:W-:-:S04]  /*1570*/  IMAD.HI.U32 R5, R20, R5, RZ ;  /* 0x0000000514057227 */ /* 0x000fc800078e00ff */
[----:B----4-:R-:W-:-:S04]  /*1580*/  IMAD.HI.U32 R18, R13, R6, RZ ;  /* 0x000000060d127227 */ /* 0x010fc800078e00ff */
[C---:B------:R-:W-:Y:S01]  /*1590*/  IMAD.HI.U32 R22, R11.reuse, R6, RZ ;  /* 0x000000060b167227 */ /* 0x040fe200078e00ff */
[-C--:B------:R-:W-:Y:S02]  /*15a0*/  @P2 SHF.R.U32.HI R13, RZ, R7.reuse, R18 ;  /* 0x00000007ff0d2219 */ /* 0x080fe40000011612 */
[-C--:B--2---:R-:W-:Y:S02]  /*15b0*/  @P1 SHF.R.U32.HI R16, RZ, R12.reuse, R15 ;  /* 0x0000000cff101219 */ /* 0x084fe4000001160f */
[----:B------:R-:W-:Y:S02]  /*15c0*/  SHF.R.U32.HI R5, RZ, R12, R5 ;  /* 0x0000000cff057219 */ /* 0x000fe40000011605 */
[----:B------:R-:W-:Y:S02]  /*15d0*/  SHF.R.U32.HI R22, RZ, R7, R22 ;  /* 0x00000007ff167219 */ /* 0x000fe40000011616 */
[----:B------:R-:W-:Y:S01]  /*15e0*/  SEL R5, R20, R5, !P1 ;  /* 0x0000000514057207 */ /* 0x000fe20004800000 */
[----:B---3--:R-:W-:Y:S01]  /*15f0*/  IMAD.HI.U32 R18, R16, R2, RZ ;  /* 0x0000000210127227 */ /* 0x008fe200078e00ff */
[----:B------:R-:W-:-:S02]  /*1600*/  SEL R21, R11, R22, !P2 ;  /* 0x000000160b157207 */ /* 0x000fc40005000000 */
[----:B------:R-:W-:Y:S01]  /*1610*/  IADD3 R7, PT, PT, -R5, RZ, RZ ;  /* 0x000000ff05077210 */ /* 0x000fe20007ffe1ff */
[----:B------:R-:W-:Y:S01]  /*1620*/  IMAD.HI.U32 R6, R13, R2, RZ ;  /* 0x000000020d067227 */ /* 0x000fe200078e00ff */
[----:B------:R-:W-:-:S03]  /*1630*/  @P0 SHF.R.U32.HI R16, RZ, R3, R18 ;  /* 0x00000003ff100219 */ /* 0x000fc60000011612 */
[----:B------:R-:W-:Y:S01]  /*1640*/  IMAD R7, R4, R7, R20 ;  /* 0x0000000704077224 */ /* 0x000fe200078e0214 */
[----:B------:R-:W-:Y:S01]  /*1650*/  @P0 SHF.R.U32.HI R13, RZ, R3, R6 ;  /* 0x00000003ff0d0219 */ /* 0x000fe20000011606 */
[----:B------:R-:W-:-:S04]  /*1660*/  IMAD R16, R16, R9, RZ ;  /* 0x0000000910107224 */ /* 0x000fc800078e02ff */
[----:B------:R-:W-:Y:S01]  /*1670*/  IMAD R6, R13, R9, RZ ;  /* 0x000000090d067224 */ /* 0x000fe200078e02ff */
[----:B------:R-:W-:-:S04]  /*1680*/  ISETP.GE.AND P1, PT, R5, R16, PT ;  /* 0x000000100500720c */ /* 0x000fc80003f26270 */
[----:B------:R-:W-:Y:S01]  /*1690*/  ISETP.GE.OR P1, PT, R21, R6, P1 ;  /* 0x000000061500720c */ /* 0x000fe20000f26670 */
[----:B------:R-:W-:-:S05]  /*16a0*/  IMAD.HI.U32 R6, R5, R2, RZ ;  /* 0x0000000205067227 */ /* 0x000fca00078e00ff */
[----:B------:R-:W-:-:S04]  /*16b0*/  SHF.R.U32.HI R6, RZ, R3, R6 ;  /* 0x00000003ff067219 */ /* 0x000fc80000011606 */
[----:B------:R-:W-:-:S03]  /*16c0*/  SEL R6, R5, R6, !P0 ;  /* 0x0000000605067207 */ /* 0x000fc60004000000 */
[----:B------:R-:W-:Y:S01]  /*16d0*/  @!P1 IMAD.HI.U32 R12, R21, R2, RZ ;  /* 0x00000002150c9227 */ /* 0x000fe200078e00ff */
[----:B------:R-:W-:-:S04]  /*16e0*/  IADD3 R2, PT, PT, -R6, RZ, RZ ;  /* 0x000000ff06027210 */ /* 0x000fc80007ffe1ff */
[----:B------:R-:W-:Y:S01]  /*16f0*/  @!P1 SHF.R.U32.HI R12, RZ, R3, R12 ;  /* 0x00000003ff0c9219 */ /* 0x000fe2000001160c */
[----:B------:R-:W-:-:S03]  /*1700*/  IMAD R2, R9, R2, R5 ;  /* 0x0000000209027224 */ /* 0x000fc600078e0205 */
[----:B------:R-:W-:-:S05]  /*1710*/  @!P1 SEL R3, R21, R12, !P0 ;  /* 0x0000000c15039207 */ /* 0x000fca0004000000 */
[--C-:B------:R-:W-:Y:S02]  /*1720*/  @!P1 IMAD.IADD R6, R6, 0x1, -R3.reuse ;  /* 0x0000000106069824 */ /* 0x100fe400078e0a03 */
[----:B------:R-:W-:Y:S01]  /*1730*/  @!P1 IMAD R3, R2, R13, R3 ;  /* 0x0000000d02039224 */ /* 0x000fe200078e0203 */
[----:B------:R-:W-:Y:S01]  /*1740*/  IADD3 R2, PT, PT, -R21, RZ, RZ ;  /* 0x000000ff15027210 */ /* 0x000fe20007ffe1ff */
[----:B------:R-:W-:Y:S02]  /*1750*/  @!P1 IMAD R5, R6, R9, R21 ;  /* 0x0000000906059224 */ /* 0x000fe400078e0215 */
[----:B------:R-:W-:Y:S02]  /*1760*/  @!P1 IMAD.MOV.U32 R21, RZ, RZ, R3 ;  /* 0x000000ffff159224 */ /* 0x000fe400078e0003 */
[----:B------:R-:W-:Y:S02]  /*1770*/  IMAD R2, R14, R2, R11 ;  /* 0x000000020e027224 */ /* 0x000fe400078e020b */
[----:B------:R-:W-:-:S02]  /*1780*/  IMAD R20, R5, R4, R7 ;  /* 0x0000000405147224 */ /* 0x000fc400078e0207 */
[----:B------:R-:W-:Y:S02]  /*1790*/  IMAD R21, R21, R14, R2 ;  /* 0x0000000e15157224 */ /* 0x000fe400078e0202 */
.L_x_18:
[----:B------:R-:W-:Y:S05]  /*17a0*/  BRA.U UP1, `(.L_x_19) ;  /* 0x0000000101407547 */ /* 0x000fea000b800000 */
[----:B------:R-:W2:Y:S08]  /*17b0*/  LDC.64 R4, c[0x0][0xb10] ;  /* 0x0002c400ff047b82 */ /* 0x000eb00000000a00 */
[----:B------:R-:W3:Y:S08]  /*17c0*/  LDC.64 R2, c[0x0][0xb18] ;  /* 0x0002c600ff027b82 */ /* 0x000ef00000000a00 */
[----:B------:R-:W4:Y:S08]  /*17d0*/  LDC R6, c[0x0][0xb20] ;  /* 0x0002c800ff067b82 */ /* 0x000f300000000800 */
[----:B------:R-:W1:Y:S01]  /*17e0*/  LDC R12, c[0x0][0xb0c] ;  /* 0x0002c300ff0c7b82 */ /* 0x000e620000000800 */
[----:B--2---:R-:W-:-:S05]  /*17f0*/  IMAD.HI.U32 R4, R21, R4, RZ ;  /* 0x0000000415047227 */ /* 0x004fca00078e00ff */
[----:B------:R-:W-:Y:S01]  /*1800*/  SHF.R.U32.HI R4, RZ, R5, R4 ;  /* 0x00000005ff047219 */ /* 0x000fe20000011604 */
[----:B---3--:R-:W-:Y:S01]  /*1810*/  IMAD.HI.U32 R3, R20, R3, RZ ;  /* 0x0000000314037227 */ /* 0x008fe200078e00ff */
[----:B------:R-:W-:-:S04]  /*1820*/  ISETP.NE.AND P0, PT, R2, 0x1, PT ;  /* 0x000000010200780c */ /* 0x000fc80003f05270 */
[----:B----4-:R-:W-:-:S04]  /*1830*/  SHF.R.U32.HI R3, RZ, R6, R3 ;  /* 0x00000006ff037219 */ /* 0x010fc80000011603 */
[----:B------:R-:W-:Y:S02]  /*1840*/  SEL R3, R20, R3, !P0 ;  /* 0x0000000314037207 */ /* 0x000fe40004000000 */
[----:B-1----:R-:W-:-:S04]  /*1850*/  ISETP.NE.AND P1, PT, R12, 0x1, PT ;  /* 0x000000010c00780c */ /* 0x002fc80003f25270 */
[----:B------:R-:W-:-:S05]  /*1860*/  SEL R6, R21, R4, !P1 ;  /* 0x0000000415067207 */ /* 0x000fca0004800000 */
[----:B------:R-:W-:Y:S02]  /*1870*/  IMAD.IADD R4, R3, 0x1, -R6 ;  /* 0x0000000103047824 */ /* 0x000fe400078e0a06 */
[----:B------:R-:W-:Y:S02]  /*1880*/  IMAD.IADD R3, R6, 0x1, -R3 ;  /* 0x0000000106037824 */ /* 0x000fe400078e0a03 */
[----:B------:R-:W-:Y:S02]  /*1890*/  IMAD R21, R4, R12, R21 ;  /* 0x0000000c04157224 */ /* 0x000fe400078e0215 */
[----:B------:R-:W-:Y:S02]  /*18a0*/  IMAD R20, R3, R2, R20 ;  /* 0x0000000203147224 */ /* 0x000fe400078e0214 */
.L_x_19:
[----:B------:R-:W-:Y:S05]  /*18b0*/  BRA.U !UP2, `(.L_x_20) ;  /* 0x000000010a0c7547 */ /* 0x000fea000b800000 */
[----:B------:R-:W-:Y:S01]  /*18c0*/  UCGABAR_WAIT ;  /* 0x0000000000007dc7 */ /* 0x000fe20008000000 */
[----:B------:R-:W-:Y:S01]  /*18d0*/  CCTL.IVALL ;  /* 0x00000000ff00798f */ /* 0x000fe20002000000 */
[----:B------:R-:W-:Y:S05]  /*18e0*/  BRA `(.L_x_21) ;  /* 0x0000000000047947 */ /* 0x000fea0003800000 */
.L_x_20:
[----:B------:R-:W-:Y:S06]  /*18f0*/  BAR.SYNC.DEFER_BLOCKING 0x0 ;  /* 0x0000000000007b1d */ /* 0x000fec0000010000 */
.L_x_21:
[----:B------:R-:W-:Y:S05]  /*1900*/  BRA.U UP0, `(.L_x_22) ;  /* 0x0000001100f47547 */ /* 0x000fea000b800000 */
[----:B------:R-:W2:Y:S01]  /*1910*/  LDCU UR21, c[0x0][0x38c] ;  /* 0x00007180ff1577ac */ /* 0x000ea20008000800 */
[----:B------:R-:W3:Y:S01]  /*1920*/  LDC R9, c[0x0][0x370] ;  /* 0x0000dc00ff097b82 */ /* 0x000ee20000000800 */
[----:B------:R-:W-:Y:S01]  /*1930*/  IMAD.SHL.U32 R16, R11, 0x40, RZ ;  /* 0x000000400b107824 */ /* 0x000fe200078e00ff */
[----:B------:R-:W-:Y:S01]  /*1940*/  PLOP3.LUT P1, PT, PT, PT, UP4, 0x80, 0x8 ;  /* 0x000000000008781c */ /* 0x000fe20003f2f048 */
[----:B------:R-:W-:Y:S01]  /*1950*/  HFMA2 R12, -RZ, RZ, 0, 0 ;  /* 0x00000000ff0c7431 */ /* 0x000fe200000001ff */
[----:B------:R-:W-:Y:S01]  /*1960*/  UISETP.NE.AND UP1, UPT, UR10, URZ, UPT ;  /* 0x000000ff0a00728c */ /* 0x000fe2000bf25270 */
[----:B------:R-:W-:Y:S01]  /*1970*/  ISETP.NE.AND P4, PT, R10, RZ, P6 ;  /* 0x000000ff0a00720c */ /* 0x000fe20003785270 */
[----:B------:R-:W-:Y:S01]  /*1980*/  IMAD.MOV.U32 R15, RZ, RZ, 0x1 ;  /* 0x00000001ff0f7424 */ /* 0x000fe200078e00ff */
[----:B------:R-:W-:Y:S01]  /*1990*/  PLOP3.LUT P1, PT, P1, PT, PT, 0x8, 0x80 ;  /* 0x000000000080781c */ /* 0x000fe20000f2e170 */
[----:B------:R-:W4:Y:S01]  /*19a0*/  LDC R0, c[0x0][0x374] ;  /* 0x0000dd00ff007b82 */ /* 0x000f220000000800 */
[----:B------:R-:W-:Y:S01]  /*19b0*/  IMAD.MOV.U32 R14, RZ, RZ, RZ ;  /* 0x000000ffff0e7224 */ /* 0x000fe200078e00ff */
[----:B------:R-:W-:Y:S01]  /*19c0*/  MOV R8, 0x1 ;  /* 0x0000000100087802 */ /* 0x000fe20000000f00 */
[----:B------:R-:W-:Y:S01]  /*19d0*/  IMAD.MOV.U32 R10, RZ, RZ, RZ ;  /* 0x000000ffff0a7224 */ /* 0x000fe200078e00ff */
[----:B------:R-:W-:Y:S01]  /*19e0*/  LOP3.LUT R16, R16, 0x40, RZ, 0xc0, !PT ;  /* 0x0000004010107812 */ /* 0x000fe200078ec0ff */
[----:B------:R-:W1:Y:S01]  /*19f0*/  LDCU.64 UR24, c[0x0][0x348] ;  /* 0x00006900ff1877ac */ /* 0x000e620008000a00 */
[----:B--2---:R-:W-:-:S02]  /*1a00*/  UIADD3 UR8, UPT, UPT, UR21, 0x3f, URZ ;  /* 0x0000003f15087890 */ /* 0x004fc4000fffe0ff */
[----:B------:R-:W-:Y:S02]  /*1a10*/  USEL UR28, UR6, 0x2, UP1 ;  /* 0x00000002061c7887 */ /* 0x000fe40008800000 */
[----:B------:R-:W-:Y:S01]  /*1a20*/  USHF.R.S32.HI UR23, URZ, 0x1f, UR8 ;  /* 0x0000001fff177899 */ /* 0x000fe20008011408 */
[----:B------:R-:W-:-:S03]  /*1a30*/  UMOV UR29, URZ ;  /* 0x000000ff001d7c82 */ /* 0x000fc60008000000 */
[----:B------:R-:W-:Y:S02]  /*1a40*/  ULEA.HI UR23, UR23, UR8, URZ, 0x6 ;  /* 0x0000000817177291 */ /* 0x000fe4000f8f30ff */
[----:B------:R-:W-:Y:S02]  /*1a50*/  UIADD3 UR8, UPT, UPT, UR21, -0x1, URZ ;  /* 0xffffffff15087890 */ /* 0x000fe4000fffe0ff */
[----:B------:R-:W-:Y:S02]  /*1a60*/  USHF.R.S32.HI UR23, URZ, 0x6, UR23 ;  /* 0x00000006ff177899 */ /* 0x000fe40008011417 */
[----:B------:R-:W-:Y:S02]  /*1a70*/  UISETP.GE.U32.AND UP2, UPT, UR8, -0x7f, UPT ;  /* 0xffffff810800788c */ /* 0x000fe4000bf46070 */
[----:B------:R-:W-:Y:S02]  /*1a80*/  UISETP.LT.U32.AND UP0, UPT, UR23, 0x4, UPT ;  /* 0x000000041700788c */ /* 0x000fe4000bf01070 */
[----:B------:R-:W-:-:S02]  /*1a90*/  UIADD3 UR21, UPT, UPT, UR21, 0x7e, URZ ;  /* 0x0000007e15157890 */ /* 0x000fc4000fffe0ff */
[----:B------:R-:W-:-:S04]  /*1aa0*/  USEL UR22, UR23, 0x4, UP0 ;  /* 0x0000000417167887 */ /* 0x000fc80008000000 */
[----:B------:R-:W-:Y:S02]  /*1ab0*/  UIADD3 UR27, UPT, UPT, UR22, -0x1, URZ ;  /* 0xffffffff161b7890 */ /* 0x000fe4000fffe0ff */
[----:B------:R-:W-:Y:S02]  /*1ac0*/  @UP2 UIADD3 UR27, UPT, UPT, UR22, URZ, URZ ;  /* 0x000000ff161b2290 */ /* 0x000fe4000fffe0ff */
[----:B------:R-:W-:Y:S02]  /*1ad0*/  UIADD3 UR30, UPT, UPT, UR23, -UR22, URZ ;  /* 0x80000016171e7290 */ /* 0x000fe4000fffe0ff */
[----:B------:R-:W-:Y:S02]  /*1ae0*/  UIADD3 UR26, UPT, UPT, UR27, 0x1, URZ ;  /* 0x000000011b1a7890 */ /* 0x000fe4000fffe0ff */
[----:B-1-3--:R-:W-:-:S12]  /*1af0*/  UIADD3 UR27, UPT, UPT, -UR27, URZ, URZ ;  /* 0x000000ff1b1b7290 */ /* 0x00afd8000fffe1ff */
.L_x_44:
[----:B------:R-:W-:Y:S01]  /*1b00*/  UISETP.NE.AND UP0, UPT, UR37, URZ, UPT ;  /* 0x000000ff2500728c */ /* 0x000fe2000bf05270 */
[----:B------:R-:W1:Y:S08]  /*1b10*/  S2UR UR37, SR_CgaCtaId ;  /* 0x00000000002579c3 */ /* 0x000e700000008800 */
[----:B------:R-:W-:Y:S05]  /*1b20*/  BRA.U UP0, `(.L_x_23) ;  /* 0x0000000100347547 */ /* 0x000fea000b800000 */
[----:B------:R-:W2:Y:S01]  /*1b30*/  S2R R2, SR_CgaCtaId ;  /* 0x0000000000027919 */ /* 0x000ea20000008800 */
[----:B------:R-:W-:-:S04]  /*1b40*/  MOV R3, 0x400 ;  /* 0x0000040000037802 */ /* 0x000fc80000000f00 */
[----:B--2---:R-:W-:Y:S02]  /*1b50*/  LEA R3, R2, R3, 0x18 ;  /* 0x0000000302037211 */ /* 0x004fe400078ec0ff */
[----:B------:R-:W-:-:S03]  /*1b60*/  SHF.L.U32 R2, R8, 0x1f, RZ ;  /* 0x0000001f08027819 */ /* 0x000fc600000006ff */
[----:B------:R-:W-:-:S04]  /*1b70*/  IMAD R3, R10, 0x8, R3 ;  /* 0x000000080a037824 */ /* 0x000fc800078e0203 */
[----:B------:R-:W2:Y:S02]  /*1b80*/  SYNCS.PHASECHK.TRANS64.TRYWAIT P0, [R3+URZ+0x100], R2 ;  /* 0x00010002030075a7 */ /* 0x000ea400080011ff */
[----:B--2---:R-:W-:Y:S05]  /*1b90*/  @!P0 BRA `(.L_x_24) ;  /* 0x0000007000348947 */ /* 0x004fea0003800000 */
.L_x_151:
[----:B------:R-:W-:Y:S01]  /*1ba0*/  VIADD R10, R10, 0x1 ;  /* 0x000000010a0a7836 */ /* 0x000fe20000000000 */
[----:B------:R2:W-:Y:S04]  /*1bb0*/  SYNCS.ARRIVE.TRANS64.A1T0 RZ, [R3+URZ+0xf0], RZ ;  /* 0x0000f0ff03ff79a7 */ /* 0x0005e800081000ff */
[----:B------:R-:W-:-:S04]  /*1bc0*/  ISETP.NE.AND P0, PT, R10, 0x2, PT ;  /* 0x000000020a00780c */ /* 0x000fc80003f05270 */
[----:B------:R-:W-:Y:S02]  /*1bd0*/  SEL R10, R10, RZ, P0 ;  /* 0x000000ff0a0a7207 */ /* 0x000fe40000000000 */
[----:B--2---:R-:W-:-:S04]  /*1be0*/  SEL R3, RZ, 0x1, P0 ;  /* 0x00000001ff037807 */ /* 0x004fc80000000000 */
[----:B------:R-:W-:-:S07]  /*1bf0*/  LOP3.LUT R8, R8, R3, RZ, 0x3c, !PT ;  /* 0x0000000308087212 */ /* 0x000fce00078e3cff */
.L_x_23:
[----:B------:R-:W-:Y:S01]  /*1c00*/  UMOV UR6, 0x400 ;  /* 0x0000040000067882 */ /* 0x000fe20000000000 */
[----:B------:R-:W-:Y:S01]  /*1c10*/  LEA.HI R3, R21, R21, RZ, 0x1 ;  /* 0x0000001515037211 */ /* 0x000fe200078f08ff */
[----:B-1----:R-:W-:Y:S01]  /*1c20*/  ULEA UR6, UR37, UR6, 0x18 ;  /* 0x0000000625067291 */ /* 0x002fe2000f8ec0ff */
[----:B------:R-:W-:Y:S01]  /*1c30*/  SHF.L.U32 R2, R15, 0x1f, RZ ;  /* 0x0000001f0f027819 */ /* 0x000fe200000006ff */
[----:B------:R-:W-:Y:S01]  /*1c40*/  UISETP.GE.U32.AND UP0, UPT, UR21, 0x7f, UPT ;  /* 0x0000007f1500788c */ /* 0x000fe2000bf06070 */
[C---:B------:R-:W-:Y:S01]  /*1c50*/  R2UR UR9, R16.reuse ;  /* 0x00000000100972ca */ /* 0x040fe200000e0000 */
[----:B------:R-:W-:Y:S01]  /*1c60*/  ULEA UR8, UR29, UR6, 0x3 ;  /* 0x000000061d087291 */ /* 0x000fe2000f8e18ff */
[----:B------:R-:W-:Y:S01]  /*1c70*/  IMAD.SHL.U32 R3, R3, 0x40, RZ ;  /* 0x0000004003037824 */ /* 0x000fe200078e00ff */
[----:B------:R-:W-:Y:S01]  /*1c80*/  R2UR UR10, R16 ;  /* 0x00000000100a72ca */ /* 0x000fe200000e0000 */
[----:B------:R-:W-:-:S03]  /*1c90*/  UMOV UR31, URZ ;  /* 0x000000ff001f7c82 */ /* 0x000fc60008000000 */
[----:B------:R-:W-:-:S03]  /*1ca0*/  R2UR UR34, R3 ;  /* 0x00000000032272ca */ /* 0x000fc600000e0000 */
[----:B------:R1:W2:Y:S01]  /*1cb0*/  SYNCS.PHASECHK.TRANS64.TRYWAIT P0, [UR8+0x20], R2 ;  /* 0x00002002ff0075a7 */ /* 0x0002a20008001108 */
[----:B------:R-:W-:-:S09]  /*1cc0*/  R2UR UR8, R20 ;  /* 0x00000000140872ca */ /* 0x000fd200000e0000 */
[----:B------:R-:W-:-:S04]  /*1cd0*/  ULOP3.LUT UR34, UR9, 0xffffff80, UR34, 0xf8, !UPT ;  /* 0xffffff8009227892 */ /* 0x000fc8000f8ef822 */
[----:B------:R-:W-:Y:S01]  /*1ce0*/  ULEA UR10, UR8, UR10, 0x7 ;  /* 0x0000000a080a7291 */ /* 0x000fe2000f8e38ff */
[----:B------:R-:W-:Y:S11]  /*1cf0*/  BRA.U !UP0, `(.L_x_25) ;  /* 0x0000000108d87547 */ /* 0x000ff6000b800000 */
[----:B------:R-:W-:Y:S01]  /*1d00*/  UMOV UR16, UR27 ;  /* 0x0000001b00107c82 */ /* 0x000fe20008000000 */
[----:B------:R-:W-:Y:S01]  /*1d10*/  UMOV UR19, UR29 ;  /* 0x0000001d00137c82 */ /* 0x000fe20008000000 */
[----:B------:R-:W-:Y:S01]  /*1d20*/  UMOV UR35, UR14 ;  /* 0x0000000e00237c82 */ /* 0x000fe20008000000 */
[----:B------:R-:W-:-:S05]  /*1d30*/  UMOV UR11, UR7 ;  /* 0x00000007000b7c82 */ /* 0x000fca0008000000 */
.L_x_31:
[----:B------:R-:W-:Y:S01]  /*1d40*/  ULEA UR33, UR19, UR6, 0x3 ;  /* 0x0000000613217291 */ /* 0x000fe2000f8e18ff */
[----:B------:R-:W-:Y:S01]  /*1d50*/  @P6 MOV R3, 0x8000 ;  /* 0x0000800000036802 */ /* 0x000fe20000000f00 */
[----:B-12---:R-:W-:Y:S10]  /*1d60*/  @P0 BRA `(.L_x_26) ;  /* 0x00000000000c0947 */ /* 0x006ff40003800000 */
[----:B------:R-:W-:-:S04]  /*1d70*/  SHF.L.U32 R5, R15, 0x1f, RZ ;  /* 0x0000001f0f057819 */ /* 0x000fc800000006ff */
[----:B------:R-:W2:Y:S02]  /*1d80*/  SYNCS.PHASECHK.TRANS64.TRYWAIT P0, [UR33+0x20], R5 ;  /* 0x00002005ff0075a7 */ /* 0x000ea40008001121 */
[----:B--2---:R-:W-:Y:S05]  /*1d90*/  @!P0 BRA `(.L_x_27) ;  /* 0x0000006c00c88947 */ /* 0x004fea0003800000 */
.L_x_26:
[----:B------:R2:W-:Y:S01]  /*1da0*/  @P6 SYNCS.ARRIVE.TRANS64 RZ, [UR33], R3 ;  /* 0x00000003ffff69a7 */ /* 0x0005e20008000021 */
[----:B------:R-:W-:Y:S02]  /*1db0*/  ULOP3.LUT UR8, UR28, 0x2, URZ, 0xfc, !UPT ;  /* 0x000000021c087892 */ /* 0x000fe4000f8efcff */
[----:B------:R-:W-:Y:S02]  /*1dc0*/  UIADD3 UR16, UPT, UPT, UR16, 0x1, URZ ;  /* 0x0000000110107890 */ /* 0x000fe4000fffe0ff */
[----:B------:R-:W-:Y:S02]  /*1dd0*/  UISETP.NE.AND UP0, UPT, UR8, 0x2, UPT ;  /* 0x000000020800788c */ /* 0x000fe4000bf05270 */
[----:B------:R-:W-:-:S07]  /*1de0*/  UISETP.NE.AND UP2, UPT, UR16, 0x1, UPT ;  /* 0x000000011000788c */ /* 0x000fce000bf45270 */
[----:B------:R-:W-:Y:S05]  /*1df0*/  BRA.U UP0, `(.L_x_28) ;  /* 0x0000000100047547 */ /* 0x000fea000b800000 */
[----:B------:R-:W-:Y:S05]  /*1e00*/  BPT.TRAP 0x1 ;  /* 0x000000040000795c */ /* 0x000fea0000300000 */
.L_x_28:
[----:B------:R-:W-:Y:S04]  /*1e10*/  BSSY.RECONVERGENT B0, `(.L_x_29) ;  /* 0x0000003000007945 */ /* 0x000fe80003800200 */
[----:B------:R-:W-:Y:S05]  /*1e20*/  @!P4 BRA `(.L_x_30) ;  /* 0x000000000004c947 */ /* 0x000fea0003800000 */
[----:B------:R-:W-:Y:S05]  /*1e30*/  BPT.TRAP 0x1 ;  /* 0x000000040000795c */ /* 0x000fea0000300000 */
.L_x_30:
[----:B------:R-:W-:Y:S05]  /*1e40*/  BSYNC.RECONVERGENT B0 ;  /* 0x0000000000007941 */ /* 0x000fea0003800200 */
.L_x_29:
[----:B------:R-:W-:Y:S02]  /*1e50*/  UIADD3 UR29, UPT, UPT, UR19, 0x1, URZ ;  /* 0x00000001131d7890 */ /* 0x000fe4000fffe0ff */
[----:B------:R-:W-:Y:S02]  /*1e60*/  UIADD3 UR42, UP1, UPT, UR24, 0x80, URZ ;  /* 0x00000080182a7890 */ /* 0x000fe4000ff3e0ff */
[----:B------:R-:W-:Y:S02]  /*1e70*/  UISETP.NE.AND UP0, UPT, UR29, 0x4, UPT ;  /* 0x000000041d00788c */ /* 0x000fe4000bf05270 */
[----:B------:R-:W-:Y:S02]  /*1e80*/  ULOP3.LUT UR33, UR33, 0xfefffff8, URZ, 0xc0, !UPT ;  /* 0xfefffff821217892 */ /* 0x000fe4000f8ec0ff */
[----:B------:R-:W-:Y:S02]  /*1e90*/  USEL UR9, URZ, 0x1, UP0 ;  /* 0x00000001ff097887 */ /* 0x000fe40008000000 */
[----:B------:R-:W-:-:S02]  /*1ea0*/  USEL UR29, UR29, URZ, UP0 ;  /* 0x000000ff1d1d7287 */ /* 0x000fc40008000000 */
[----:B------:R-:W-:Y:S02]  /*1eb0*/  UIADD3 UR40, UP0, UPT, UR24, 0x180, URZ ;  /* 0x0000018018287890 */ /* 0x000fe4000ff1e0ff */
[----:B------:R-:W-:Y:S01]  /*1ec0*/  ULEA UR8, UR29, UR6, 0x3 ;  /* 0x000000061d087291 */ /* 0x000fe2000f8e18ff */
[----:B------:R-:W-:Y:S01]  /*1ed0*/  LOP3.LUT R15, R15, UR9, RZ, 0x3c, !PT ;  /* 0x000000090f0f7c12 */ /* 0x000fe2000f8e3cff */
[----:B------:R-:W-:Y:S02]  /*1ee0*/  UIADD3.X UR43, UPT, UPT, URZ, UR25, URZ, UP1, !UPT ;  /* 0x00000019ff2b7290 */ /* 0x000fe40008ffe4ff */
[----:B------:R-:W-:Y:S01]  /*1ef0*/  UPRMT UR18, URZ, 0x5410, UR5 ;  /* 0x00005410ff127896 */ /* 0x000fe20008000005 */
[----:B-1----:R-:W-:Y:S01]  /*1f00*/  SHF.L.U32 R2, R15, 0x1f, RZ ;  /* 0x0000001f0f027819 */ /* 0x002fe200000006ff */
[----:B------:R-:W-:Y:S02]  /*1f10*/  UIADD3.X UR41, UPT, UPT, URZ, UR25, URZ, UP0, !UPT ;  /* 0x00000019ff297290 */ /* 0x000fe400087fe4ff */
[----:B------:R-:W-:Y:S01]  /*1f20*/  UPRMT UR17, URZ, 0x5410, UR4 ;  /* 0x00005410ff117896 */ /* 0x000fe20008000004 */
[----:B------:R3:W1:Y:S01]  /*1f30*/  SYNCS.PHASECHK.TRANS64.TRYWAIT P0, [UR8+0x20], R2 ;  /* 0x00002002ff0075a7 */ /* 0x0006620008001108 */
[----:B------:R-:W-:Y:S01]  /*1f40*/  USHF.L.U32 UR8, UR19, 0xc, URZ ;  /* 0x0000000c13087899 */ /* 0x000fe200080006ff */
[----:B------:R-:W-:Y:S01]  /*1f50*/  UMOV UR38, 0x0 ;  /* 0x0000000000267882 */ /* 0x000fe20000000000 */
[----:B------:R-:W-:-:S02]  /*1f60*/  UMOV UR39, 0x10000000 ;  /* 0x1000000000277882 */ /* 0x000fc40000000000 */
[----:B------:R-:W-:Y:S02]  /*1f70*/  ULOP3.LUT UR32, UR15, UR8, URZ, 0xfc, !UPT ;  /* 0x000000080f207292 */ /* 0x000fe4000f8efcff */
[----:B------:R-:W-:Y:S02]  /*1f80*/  ULOP3.LUT UR8, UR13, UR8, URZ, 0xfc, !UPT ;  /* 0x000000080d087292 */ /* 0x000fe4000f8efcff */
[----:B------:R-:W-:Y:S02]  /*1f90*/  ULEA UR32, UR32, UR6, 0x1 ;  /* 0x0000000620207291 */ /* 0x000fe4000f8e08ff */
[----:B------:R-:W-:Y:S02]  /*1fa0*/  ULEA UR8, UR8, UR6, 0x1 ;  /* 0x0000000608087291 */ /* 0x000fe4000f8e08ff */
[----:B------:R-:W-:Y:S02]  /*1fb0*/  UIADD3 UR32, UPT, UPT, UR32, 0x4300, URZ ;  /* 0x0000430020207890 */ /* 0x000fe4000fffe0ff */
[----:B------:R-:W-:Y:S01]  /*1fc0*/  UIADD3 UR8, UPT, UPT, UR8, 0xc300, URZ ;  /* 0x0000c30008087890 */ /* 0x000fe2000fffe0ff */
[----:B------:R-:W-:Y:S01]  /*1fd0*/  UMOV UR12, UR36 ;  /* 0x00000024000c7c82 */ /* 0x000fe20008000000 */
[----:B------:R-:W-:Y:S01]  /*1fe0*/  UMOV UR9, UR33 ;  /* 0x0000002100097c82 */ /* 0x000fe20008000000 */
[----:B------:R-:W-:Y:S01]  /*1ff0*/  UMOV UR31, UR26 ;  /* 0x0000001a001f7c82 */ /* 0x000fe20008000000 */
[----:B------:R-:W-:-:S03]  /*2000*/  UMOV UR19, UR29 ;  /* 0x0000001d00137c82 */ /* 0x000fc60008000000 */
[----:B------:R2:W-:Y:S02]  /*2010*/  UTMALDG.3D.MULTICAST.2CTA [UR32], [UR42], UR18, desc[UR38] ;  /* 0x000026202a0073b4 */ /* 0x0005e40008211812 */
[----:B------:R4:W-:Y:S01]  /*2020*/  UTMALDG.3D.MULTICAST.2CTA [UR8], [UR40], UR17, desc[UR38] ;  /* 0x00002608280073b4 */ /* 0x0009e20008211811 */
[----:B--2---:R-:W-:Y:S02]  /*2030*/  UIADD3 UR35, UPT, UPT, UR35, 0x40, URZ ;  /* 0x0000004023237890 */ /* 0x004fe4000fffe0ff */
[----:B----4-:R-:W-:Y:S01]  /*2040*/  UIADD3 UR11, UPT, UPT, UR11, 0x40, URZ ;  /* 0x000000400b0b7890 */ /* 0x010fe2000fffe0ff */
[----:B---3--:R-:W-:Y:S11]  /*2050*/  BRA.U UP2, `(.L_x_31) ;  /* 0xfffffffd02387547 */ /* 0x008ff6000b83ffff */
.L_x_25:
[----:B------:R-:W-:Y:S01]  /*2060*/  ULEA UR8, UR29, UR6, 0x3 ;  /* 0x000000061d087291 */ /* 0x000fe2000f8e18ff */
[----:B-1----:R-:W-:Y:S01]  /*2070*/  SHF.L.U32 R2, R15, 0x1f, RZ ;  /* 0x0000001f0f027819 */ /* 0x002fe200000006ff */
[----:B------:R-:W-:Y:S01]  /*2080*/  @!P1 SYNCS.ARRIVE.TRANS64.A1T0 RZ, [UR6+0x88], RZ ;  /* 0x000088ffffff99a7 */ /* 0x000fe20008100006 */
[----:B------:R-:W-:-:S06]  /*2090*/  UISETP.GT.AND UP0, UPT, UR23, UR22, UPT ;  /* 0x000000161700728c */ /* 0x000fcc000bf04270 */
[----:B------:R1:W3:Y:S03]  /*20a0*/  SYNCS.PHASECHK.TRANS64.TRYWAIT P1, [UR8+0x20], R2 ;  /* 0x00002002ff0075a7 */ /* 0x0002e60008021108 */
[----:B------:R-:W-:Y:S05]  /*20b0*/  BRA.U !UP0, `(.L_x_32) ;  /* 0x0000000108ec7547 */ /* 0x000fea000b800000 */
[----:B------:R-:W-:Y:S01]  /*20c0*/  UIADD3 UR35, UPT, UPT, UR30, UR31, URZ ;  /* 0x0000001f1e237290 */ /* 0x000fe2000fffe0ff */
[----:B------:R-:W-:-:S11]  /*20d0*/  UMOV UR38, UR29 ;  /* 0x0000001d00267c82 */ /* 0x000fd60008000000 */
.L_x_40:
[----:B------:R-:W-:Y:S01]  /*20e0*/  ULEA UR33, UR38, UR6, 0x3 ;  /* 0x0000000626217291 */ /* 0x000fe2000f8e18ff */
[----:B---3--:R-:W-:Y:S01]  /*20f0*/  @P6 MOV R3, 0x8000 ;  /* 0x0000800000036802 */ /* 0x008fe20000000f00 */
[----:B--23--:R-:W-:Y:S10]  /*2100*/  @P1 BRA `(.L_x_33) ;  /* 0x00000000000c1947 */ /* 0x00cff40003800000 */
[----:B------:R-:W-:-:S04]  /*2110*/  SHF.L.U32 R5, R15, 0x1f, RZ ;  /* 0x0000001f0f057819 */ /* 0x000fc800000006ff */
[----:B--2---:R-:W2:Y:S02]  /*2120*/  SYNCS.PHASECHK.TRANS64.TRYWAIT P0, [UR33+0x20], R5 ;  /* 0x00002005ff0075a7 */ /* 0x004ea40008001121 */
[----:B--2---:R-:W-:Y:S05]  /*2130*/  @!P0 BRA `(.L_x_34) ;  /* 0x0000006800f88947 */ /* 0x004fea0003800000 */
.L_x_33:
[----:B------:R3:W-:Y:S01]  /*2140*/  @P6 SYNCS.ARRIVE.TRANS64 RZ, [UR33], R3 ;  /* 0x00000003ffff69a7 */ /* 0x0007e20008000021 */
[----:B------:R-:W-:-:S04]  /*2150*/  ULOP3.LUT UR8, UR28, 0x2, URZ, 0xfc, !UPT ;  /* 0x000000021c087892 */ /* 0x000fc8000f8efcff */
[----:B------:R-:W-:-:S09]  /*2160*/  UISETP.NE.AND UP0, UPT, UR8, 0x2, UPT ;  /* 0x000000020800788c */ /* 0x000fd2000bf05270 */
[----:B------:R-:W-:Y:S05]  /*2170*/  BRA.U UP0, `(.L_x_35) ;  /* 0x0000000100047547 */ /* 0x000fea000b800000 */
[----:B------:R-:W-:Y:S05]  /*2180*/  BPT.TRAP 0x1 ;  /* 0x000000040000795c */ /* 0x000fea0000300000 */
.L_x_35:
[----:B------:R-:W-:Y:S04]  /*2190*/  BSSY.RECONVERGENT B0, `(.L_x_36) ;  /* 0x0000003000007945 */ /* 0x000fe80003800200 */
[----:B------:R-:W-:Y:S05]  /*21a0*/  @!P4 BRA `(.L_x_37) ;  /* 0x000000000004c947 */ /* 0x000fea0003800000 */
[----:B------:R-:W-:Y:S05]  /*21b0*/  BPT.TRAP 0x1 ;  /* 0x000000040000795c */ /* 0x000fea0000300000 */
.L_x_37:
[----:B------:R-:W-:Y:S05]  /*21c0*/  BSYNC.RECONVERGENT B0 ;  /* 0x0000000000007941 */ /* 0x000fea0003800200 */
.L_x_36:
[----:B------:R-:W-:Y:S01]  /*21d0*/  UIADD3 UR29, UPT, UPT, UR38, 0x1, URZ ;  /* 0x00000001261d7890 */ /* 0x000fe2000fffe0ff */
[----:B------:R-:W-:Y:S01]  /*21e0*/  BSSY.RECONVERGENT B0, `(.L_x_38) ;  /* 0x0000024000007945 */ /* 0x000fe20003800200 */
[----:B--2---:R-:W-:Y:S02]  /*21f0*/  ELECT P0, URZ, PT ;  /* 0x0000000000ff782f */ /* 0x004fe40003800000 */
[----:B------:R-:W-:-:S04]  /*2200*/  UISETP.NE.AND UP0, UPT, UR29, 0x4, UPT ;  /* 0x000000041d00788c */ /* 0x000fc8000bf05270 */
[----:B------:R-:W-:Y:S02]  /*2210*/  USEL UR9, URZ, 0x1, UP0 ;  /* 0x00000001ff097887 */ /* 0x000fe40008000000 */
[----:B------:R-:W-:-:S04]  /*2220*/  USEL UR29, UR29, URZ, UP0 ;  /* 0x000000ff1d1d7287 */ /* 0x000fc80008000000 */
[----:B------:R-:W-:Y:S01]  /*2230*/  ULEA UR8, UR29, UR6, 0x3 ;  /* 0x000000061d087291 */ /* 0x000fe2000f8e18ff */
[----:B------:R-:W-:-:S04]  /*2240*/  LOP3.LUT R15, R15, UR9, RZ, 0x3c, !PT ;  /* 0x000000090f0f7c12 */ /* 0x000fc8000f8e3cff */
[----:B-1----:R-:W-:-:S04]  /*2250*/  SHF.L.U32 R2, R15, 0x1f, RZ ;  /* 0x0000001f0f027819 */ /* 0x002fc800000006ff */
[----:B------:R1:W2:Y:S01]  /*2260*/  SYNCS.PHASECHK.TRANS64.TRYWAIT P1, [UR8+0x20], R2 ;  /* 0x00002002ff0075a7 */ /* 0x0002a20008021108 */
[----:B------:R-:W-:Y:S05]  /*2270*/  @!P0 BRA `(.L_x_39) ;  /* 0x0000000000688947 */ /* 0x000fea0003800000 */
[----:B------:R-:W-:Y:S02]  /*2280*/  USHF.L.U32 UR8, UR38, 0xc, URZ ;  /* 0x0000000c26087899 */ /* 0x000fe400080006ff */
[----:B------:R-:W-:Y:S02]  /*2290*/  USHF.L.U32 UR11, UR31, 0x6, URZ ;  /* 0x000000061f0b7899 */ /* 0x000fe400080006ff */
[----:B------:R-:W-:Y:S02]  /*22a0*/  ULOP3.LUT UR16, UR15, UR8, URZ, 0xfc, !UPT ;  /* 0x000000080f107292 */ /* 0x000fe4000f8efcff */
[----:B------:R-:W-:Y:S02]  /*22b0*/  ULOP3.LUT UR8, UR13, UR8, URZ, 0xfc, !UPT ;  /* 0x000000080d087292 */ /* 0x000fe4000f8efcff */
[----:B------:R-:W-:Y:S02]  /*22c0*/  UIADD3 UR44, UP1, UPT, UR24, 0x80, URZ ;  /* 0x00000080182c7890 */ /* 0x000fe4000ff3e0ff */
[----:B------:R-:W-:-:S02]  /*22d0*/  ULEA UR16, UR16, UR6, 0x1 ;  /* 0x0000000610107291 */ /* 0x000fc4000f8e08ff */
[----:B------:R-:W-:Y:S02]  /*22e0*/  UIADD3 UR42, UP0, UPT, UR24, 0x180, URZ ;  /* 0x00000180182a7890 */ /* 0x000fe4000ff1e0ff */
[----:B------:R-:W-:Y:S02]  /*22f0*/  ULEA UR8, UR8, UR6, 0x1 ;  /* 0x0000000608087291 */ /* 0x000fe4000f8e08ff */
[----:B------:R-:W-:Y:S02]  /*2300*/  ULOP3.LUT UR17, UR33, 0xfefffff8, URZ, 0xc0, !UPT ;  /* 0xfefffff821117892 */ /* 0x000fe4000f8ec0ff */
[----:B------:R-:W-:Y:S02]  /*2310*/  UIADD3.X UR45, UPT, UPT, URZ, UR25, URZ, UP1, !UPT ;  /* 0x00000019ff2d7290 */ /* 0x000fe40008ffe4ff */
[----:B------:R-:W-:Y:S02]  /*2320*/  ULOP3.LUT UR19, UR14, UR11, URZ, 0xfc, !UPT ;  /* 0x0000000b0e137292 */ /* 0x000fe4000f8efcff */
[----:B------:R-:W-:-:S02]  /*2330*/  UIADD3 UR16, UPT, UPT, UR16, 0x4300, URZ ;  /* 0x0000430010107890 */ /* 0x000fc4000fffe0ff */
[----:B------:R-:W-:Y:S02]  /*2340*/  UPRMT UR39, URZ, 0x5410, UR5 ;  /* 0x00005410ff277896 */ /* 0x000fe40008000005 */
[----:B------:R-:W-:Y:S02]  /*2350*/  ULOP3.LUT UR11, UR7, UR11, URZ, 0xfc, !UPT ;  /* 0x0000000b070b7292 */ /* 0x000fe4000f8efcff */
[----:B------:R-:W-:Y:S02]  /*2360*/  UIADD3 UR8, UPT, UPT, UR8, 0xc300, URZ ;  /* 0x0000c30008087890 */ /* 0x000fe4000fffe0ff */
[----:B------:R-:W-:Y:S02]  /*2370*/  UPRMT UR32, URZ, 0x5410, UR4 ;  /* 0x00005410ff207896 */ /* 0x000fe40008000004 */
[----:B------:R-:W-:Y:S01]  /*2380*/  UIADD3.X UR43, UPT, UPT, URZ, UR25, URZ, UP0, !UPT ;  /* 0x00000019ff2b7290 */ /* 0x000fe200087fe4ff */
[----:B------:R-:W-:Y:S01]  /*2390*/  UMOV UR40, 0x0 ;  /* 0x0000000000287882 */ /* 0x000fe20000000000 */
[----:B------:R-:W-:Y:S01]  /*23a0*/  UMOV UR41, 0x10000000 ;  /* 0x1000000000297882 */ /* 0x000fe20000000000 */
[----:B------:R-:W-:Y:S01]  /*23b0*/  UMOV UR18, UR34 ;  /* 0x0000002200127c82 */ /* 0x000fe20008000000 */
[----:B------:R-:W-:Y:S01]  /*23c0*/  UMOV UR20, UR36 ;  /* 0x0000002400147c82 */ /* 0x000fe20008000000 */
[----:B------:R-:W-:Y:S01]  /*23d0*/  UMOV UR12, UR36 ;  /* 0x00000024000c7c82 */ /* 0x000fe20008000000 */
[----:B------:R-:W-:Y:S01]  /*23e0*/  UMOV UR9, UR17 ;  /* 0x0000001100097c82 */ /* 0x000fe20008000000 */
[----:B------:R1:W-:Y:S02]  /*23f0*/  UTMALDG.3D.MULTICAST.2CTA [UR16], [UR44], UR39, desc[UR40] ;  /* 0x000028102c0073b4 */ /* 0x0003e40008211827 */
[----:B------:R1:W-:Y:S02]  /*2400*/  UTMALDG.3D.MULTICAST.2CTA [UR8], [UR42], UR32, desc[UR40] ;  /* 0x000028082a0073b4 */ /* 0x0003e40008211820 */
[----:B-1----:R-:W-:Y:S01]  /*2410*/  NOP ;  /* 0x0000000000007918 */ /* 0x002fe20000000000 */
.L_x_39:
[----:B------:R-:W-:Y:S05]  /*2420*/  BSYNC.RECONVERGENT B0 ;  /* 0x0000000000007941 */ /* 0x000fea0003800200 */
.L_x_38:
[----:B------:R-:W-:Y:S01]  /*2430*/  UIADD3 UR31, UPT, UPT, UR31, 0x1, URZ ;  /* 0x000000011f1f7890 */ /* 0x000fe2000fffe0ff */
[----:B------:R-:W-:-:S03]  /*2440*/  UMOV UR38, UR29 ;  /* 0x0000001d00267c82 */ /* 0x000fc60008000000 */
[----:B------:R-:W-:-:S09]  /*2450*/  UISETP.NE.AND UP0, UPT, UR31, UR35, UPT ;  /* 0x000000231f00728c */ /* 0x000fd2000bf05270 */
[----:B------:R-:W-:Y:S05]  /*2460*/  BRA.U UP0, `(.L_x_40) ;  /* 0xfffffffd001c7547 */ /* 0x000fea000b83ffff */
.L_x_32:
[----:B-1----:R-:W-:Y:S01]  /*2470*/  LEA R2, R14, UR6, 0x3 ;  /* 0x000000060e027c11 */ /* 0x002fe2000f8e18ff */
[----:B------:R-:W-:Y:S01]  /*2480*/  NOP ;  /* 0x0000000000007918 */ /* 0x000fe20000000000 */
[----:B---3--:R-:W-:Y:S02]  /*2490*/  SHF.L.U32 R3, R12, 0x1f, RZ ;  /* 0x0000001f0c037819 */ /* 0x008fe400000006ff */
[----:B------:R-:W-:Y:S02]  /*24a0*/  LEA R4, R14, UR6, 0x4 ;  /* 0x000000060e047c11 */ /* 0x000fe4000f8e20ff */
[----:B--2---:R-:W1:Y:S02]  /*24b0*/  SYNCS.PHASECHK.TRANS64.TRYWAIT P0, [R2+URZ+0x90], R3 ;  /* 0x00009003020075a7 */ /* 0x004e6400080011ff */
[----:B-1----:R-:W-:Y:S05]  /*24c0*/  @!P0 BRA `(.L_x_41) ;  /* 0x00000068002c8947 */ /* 0x002fea0003800000 */
.L_x_154:
[----:B------:R-:W2:Y:S01]  /*24d0*/  LDS.128 R4, [R4+0x120] ;  /* 0x0001200004047984 */ /* 0x000ea20000000c00 */
[----:B------:R-:W-:Y:S01]  /*24e0*/  ISETP.GE.AND P0, PT, R26, 0x1, PT ;  /* 0x000000011a00780c */ /* 0x000fe20003f06270 */
[----:B-1----:R-:W-:Y:S01]  /*24f0*/  VIADD R2, R2, 0xa0 ;  /* 0x000000a002027836 */ /* 0x002fe20000000000 */
[----:B------:R-:W-:Y:S01]  /*2500*/  @!PT LDS RZ, [RZ] ;  /* 0x00000000fffff984 */ /* 0x000fe20000000800 */
[----:B------:R-:W-:Y:S01]  /*2510*/  @!PT LDS RZ, [RZ] ;  /* 0x00000000fffff984 */ /* 0x000fe20000000800 */
[----:B------:R-:W-:Y:S01]  /*2520*/  @!PT LDS RZ, [RZ] ;  /* 0x00000000fffff984 */ /* 0x000fe20000000800 */
[----:B------:R-:W-:Y:S01]  /*2530*/  @!PT LDS RZ, [RZ] ;  /* 0x00000000fffff984 */ /* 0x000fe20000000800 */
[----:B------:R1:W-:Y:S06]  /*2540*/  MEMBAR.ALL.CTA ;  /* 0x0000000000007992 */ /* 0x0003ec0000008000 */
[----:B-1----:R-:W1:Y:S01]  /*2550*/  FENCE.VIEW.ASYNC.S ;  /* 0x00000000000073c6 */ /* 0x002e620000000000 */
[----:B------:R-:W-:-:S04]  /*2560*/  PRMT R2, RZ, 0x654, R2 ;  /* 0x00000654ff027816 */ /* 0x000fc80000000002 */
[----:B-1----:R1:W-:Y:S01]  /*2570*/  SYNCS.ARRIVE.TRANS64.RED.A1T0 RZ, [R2+URZ], RZ ;  /* 0x000000ff02ff79a7 */ /* 0x0023e200081004ff */
[----:B--2---:R-:W-:-:S13]  /*2580*/  LOP3.LUT P2, RZ, R6, 0x1, RZ, 0xc0, !PT ;  /* 0x0000000106ff7812 */ /* 0x004fda000784c0ff */
[----:B------:R-:W-:Y:S01]  /*2590*/  @P2 SHF.R.U32.HI R3, RZ, 0x10, R5 ;  /* 0x00000010ff032819 */ /* 0x000fe20000011605 */
[----:B------:R-:W-:Y:S01]  /*25a0*/  VOTEU.ANY UP0, P2 ;  /* 0x0000000000ff7886 */ /* 0x000fe20001000100 */
[----:B------:R-:W-:Y:S02]  /*25b0*/  @P2 MOV R13, R4 ;  /* 0x00000004000d2202 */ /* 0x000fe40000000f00 */
[----:B------:R-:W-:Y:S02]  /*25c0*/  @P2 R2UR.BROADCAST UR8, R3 ;  /* 0x00000000030822ca */ /* 0x000fe400008e0000 */
[----:B------:R-:W-:-:S11]  /*25d0*/  @P2 LOP3.LUT R11, R5, 0xffff, RZ, 0xc0, !PT ;  /* 0x0000ffff050b2812 */ /* 0x000fd600078ec0ff */
[----:B------:R-:W-:Y:S01]  /*25e0*/  @UP0 UMOV UR36, UR8 ;  /* 0x0000000800240c82 */ /* 0x000fe20008000000 */
[----:B-1----:R-:W-:Y:S05]  /*25f0*/  @!P0 BRA `(.L_x_42) ;  /* 0x0000000000b88947 */ /* 0x002fea0003800000 */
[----:B------:R-:W4:Y:S01]  /*2600*/  LDC.64 R4, c[0x0][0xb18] ;  /* 0x0002c600ff047b82 */ /* 0x000f220000000a00 */
[----:B------:R-:W-:-:S07]  /*2610*/  ISETP.NE.AND P3, PT, R26, 0x1, PT ;  /* 0x000000011a00780c */ /* 0x000fce0003f65270 */
[----:B------:R-:W1:Y:S08]  /*2620*/  LDC.64 R6, c[0x0][0xb10] ;  /* 0x0002c400ff067b82 */ /* 0x000e700000000a00 */
[----:B------:R-:W2:Y:S08]  /*2630*/  LDC R17, c[0x0][0xb20] ;  /* 0x0002c800ff117b82 */ /* 0x000eb00000000800 */
[----:B------:R-:W3:Y:S01]  /*2640*/  LDC R18, c[0x0][0xb0c] ;  /* 0x0002c300ff127b82 */ /* 0x000ee20000000800 */
[----:B----4-:R-:W-:Y:S01]  /*2650*/  IMAD.HI.U32 R22, R0, R5, RZ ;  /* 0x0000000500167227 */ /* 0x010fe200078e00ff */
[----:B------:R-:W-:-:S06]  /*2660*/  ISETP.NE.AND P0, PT, R4, 0x1, PT ;  /* 0x000000010400780c */ /* 0x000fcc0003f05270 */
[----:B------:R-:W4:Y:S01]  /*2670*/  LDC.64 R2, c[0x0][0xb28] ;  /* 0x0002ca00ff027b82 */ /* 0x000f220000000a00 */
[----:B-1----:R-:W-:-:S04]  /*2680*/  IMAD.HI.U32 R20, R9, R6, RZ ;  /* 0x0000000609147227 */ /* 0x002fc800078e00ff */
[----:B------:R-:W-:Y:S01]  /*2690*/  IMAD.HI.U32 R24, R13, R6, RZ ;  /* 0x000000060d187227 */ /* 0x000fe200078e00ff */
[----:B------:R-:W-:Y:S02]  /*26a0*/  SHF.R.U32.HI R20, RZ, R7, R20 ;  /* 0x00000007ff147219 */ /* 0x000fe40000011614 */
[----:B--2---:R-:W-:Y:S01]  /*26b0*/  SHF.R.U32.HI R19, RZ, R17, R22 ;  /* 0x00000011ff137219 */ /* 0x004fe20000011616 */
[----:B------:R-:W-:Y:S01]  /*26c0*/  IMAD.HI.U32 R22, R11, R5, RZ ;  /* 0x000000050b167227 */ /* 0x000fe200078e00ff */
[----:B------:R-:W-:Y:S02]  /*26d0*/  SHF.R.U32.HI R24, RZ, R7, R24 ;  /* 0x00000007ff187219 */ /* 0x000fe40000011618 */
[----:B------:R-:W-:Y:S02]  /*26e0*/  SEL R19, R0, R19, !P0 ;  /* 0x0000001300137207 */ /* 0x000fe40004000000 */
[----:B------:R-:W-:Y:S02]  /*26f0*/  SHF.R.U32.HI R22, RZ, R17, R22 ;  /* 0x00000011ff167219 */ /* 0x000fe40000011616 */
[----:B---3--:R-:W-:-:S02]  /*2700*/  ISETP.NE.AND P1, PT, R18, 0x1, PT ;  /* 0x000000011200780c */ /* 0x008fc40003f25270 */
[----:B------:R-:W-:Y:S02]  /*2710*/  SEL R5, R11, R22, !P0 ;  /* 0x000000160b057207 */ /* 0x000fe40004000000 */
[----:B------:R-:W-:Y:S02]  /*2720*/  SEL R21, R9, R20, !P1 ;  /* 0x0000001409157207 */ /* 0x000fe40004800000 */
[----:B------:R-:W-:Y:S01]  /*2730*/  SEL R7, R13, R24, !P1 ;  /* 0x000000180d077207 */ /* 0x000fe20004800000 */
[----:B----4-:R-:W-:Y:S01]  /*2740*/  IMAD.HI.U32 R20, R19, R2, RZ ;  /* 0x0000000213147227 */ /* 0x010fe200078e00ff */
[----:B------:R-:W-:-:S03]  /*2750*/  IADD3 R17, PT, PT, -R5, RZ, RZ ;  /* 0x000000ff05117210 */ /* 0x000fc60007ffe1ff */
        /* <DEDUP_REMOVED lines=11> */
[----:B------:R-:W-:-:S04]  /*2810*/  @!P0 IMAD.HI.U32 R20, R7, R2, RZ ;  /* 0x0000000207148227 */ /* 0x000fc800078e00ff */
[----:B------:R-:W-:Y:S01]  /*2820*/  IMAD.MOV R2, RZ, RZ, -R6 ;  /* 0x000000ffff027224 */ /* 0x000fe200078e0a06 */
[----:B------:R-:W-:-:S03]  /*2830*/  @!P0 SHF.R.U32.HI R20, RZ, R3, R20 ;  /* 0x00000003ff148219 */ /* 0x000fc60000011614 */
[----:B------:R-:W-:Y:S01]  /*2840*/  IMAD R2, R26, R2, R5 ;  /* 0x000000021a027224 */ /* 0x000fe200078e0205 */
        /* <DEDUP_REMOVED lines=9> */
.L_x_42:
[----:B------:R-:W1:Y:S02]  /*28e0*/  LDCU UR8, c[0x0][0xb30] ;  /* 0x00016600ff0877ac */ /* 0x000e640008000800 */
[----:B-1----:R-:W-:-:S09]  /*28f0*/  UISETP.NE.AND UP0, UPT, UR8, 0x1, UPT ;  /* 0x000000010800788c */ /* 0x002fd2000bf05270 */
[----:B------:R-:W-:Y:S05]  /*2900*/  BRA.U UP0, `(.L_x_43) ;  /* 0x0000000100407547 */ /* 0x000fea000b800000 */
[----:B------:R-:W1:Y:S08]  /*2910*/  LDC.64 R4, c[0x0][0xb10] ;  /* 0x0002c400ff047b82 */ /* 0x000e700000000a00 */
[----:B------:R-:W2:Y:S08]  /*2920*/  LDC.64 R2, c[0x0][0xb18] ;  /* 0x0002c600ff027b82 */ /* 0x000eb00000000a00 */
[----:B------:R-:W3:Y:S08]  /*2930*/  LDC R6, c[0x0][0xb20] ;  /* 0x0002c800ff067b82 */ /* 0x000ef00000000800 */
[----:B------:R-:W4:Y:S01]  /*2940*/  LDC R18, c[0x0][0xb0c] ;  /* 0x0002c300ff127b82 */ /* 0x000f220000000800 */
[----:B-1----:R-:W-:-:S05]  /*2950*/  IMAD.HI.U32 R4, R13, R4, RZ ;  /* 0x000000040d047227 */ /* 0x002fca00078e00ff */
[----:B------:R-:W-:Y:S01]  /*2960*/  SHF.R.U32.HI R4, RZ, R5, R4 ;  /* 0x00000005ff047219 */ /* 0x000fe20000011604 */
[----:B--2---:R-:W-:Y:S01]  /*2970*/  IMAD.HI.U32 R3, R11, R3, RZ ;  /* 0x000000030b037227 */ /* 0x004fe200078e00ff */
[----:B------:R-:W-:-:S04]  /*2980*/  ISETP.NE.AND P0, PT, R2, 0x1, PT ;  /* 0x000000010200780c */ /* 0x000fc80003f05270 */
[----:B---3--:R-:W-:-:S04]  /*2990*/  SHF.R.U32.HI R6, RZ, R6, R3 ;  /* 0x00000006ff067219 */ /* 0x008fc80000011603 */
[----:B------:R-:W-:Y:S02]  /*29a0*/  SEL R3, R11, R6, !P0 ;  /* 0x000000060b037207 */ /* 0x000fe40004000000 */
[----:B----4-:R-:W-:-:S04]  /*29b0*/  ISETP.NE.AND P1, PT, R18, 0x1, PT ;  /* 0x000000011200780c */ /* 0x010fc80003f25270 */
[----:B------:R-:W-:-:S05]  /*29c0*/  SEL R4, R13, R4, !P1 ;  /* 0x000000040d047207 */ /* 0x000fca0004800000 */
[----:B------:R-:W-:Y:S02]  /*29d0*/  IMAD.IADD R5, R3, 0x1, -R4 ;  /* 0x0000000103057824 */ /* 0x000fe400078e0a04 */
[----:B------:R-:W-:Y:S02]  /*29e0*/  IMAD.IADD R3, R4, 0x1, -R3 ;  /* 0x0000000104037824 */ /* 0x000fe400078e0a03 */
[----:B------:R-:W-:Y:S02]  /*29f0*/  IMAD R13, R5, R18, R13 ;  /* 0x00000012050d7224 */ /* 0x000fe400078e020d */
[----:B------:R-:W-:-:S07]  /*2a00*/  IMAD R11, R3, R2, R11 ;  /* 0x00000002030b7224 */ /* 0x000fce00078e020b */
.L_x_43:
[----:B------:R-:W-:Y:S01]  /*2a10*/  VIADD R14, R14, 0x1 ;  /* 0x000000010e0e7836 */ /* 0x000fe20000000000 */
[----:B------:R-:W-:Y:S01]  /*2a20*/  PLOP3.LUT P1, PT, PT, PT, PT, 0x80, 0x8 ;  /* 0x000000000008781c */ /* 0x000fe20003f2f070 */
[----:B------:R-:W-:Y:S02]  /*2a30*/  IMAD.IADD R21, R13, 0x1, R64 ;  /* 0x000000010d157824 */ /* 0x000fe400078e0240 */
[----:B------:R-:W-:Y:S01]  /*2a40*/  IMAD.IADD R20, R11, 0x1, R62 ;  /* 0x000000010b147824 */ /* 0x000fe200078e023e */
[----:B------:R-:W-:-:S04]  /*2a50*/  ISETP.NE.AND P0, PT, R14, 0x2, PT ;  /* 0x000000020e00780c */ /* 0x000fc80003f05270 */
[----:B------:R-:W-:Y:S02]  /*2a60*/  SEL R3, RZ, 0x1, P0 ;  /* 0x00000001ff037807 */ /* 0x000fe40000000000 */
[----:B------:R-:W-:Y:S02]  /*2a70*/  SEL R14, R14, RZ, P0 ;  /* 0x000000ff0e0e7207 */ /* 0x000fe40000000000 */
[----:B------:R-:W-:Y:S01]  /*2a80*/  LOP3.LUT R12, R12, R3, RZ, 0x3c, !PT ;  /* 0x000000030c0c7212 */ /* 0x000fe200078e3cff */
[----:B------:R-:W-:Y:S06]  /*2a90*/  @P2 BRA `(.L_x_44) ;  /* 0xfffffff000182947 */ /* 0x000fec000383ffff */
[----:B------:R-:W-:Y:S01]  /*2aa0*/  UIADD3 UR6, UPT, UPT, UR6, 0x20, URZ ;  /* 0x0000002006067890 */ /* 0x000fe2000fffe0ff */
[----:B------:R-:W-:-:S03]  /*2ab0*/  SHF.L.U32 R3, R15, 0x1f, RZ ;  /* 0x0000001f0f037819 */ /* 0x000fc600000006ff */
[----:B------:R-:W-:-:S09]  /*2ac0*/  ULEA UR4, UR29, UR6, 0x3 ;  /* 0x000000061d047291 */ /* 0x000fd2000f8e18ff */
[----:B------:R-:W1:Y:S02]  /*2ad0*/  SYNCS.PHASECHK.TRANS64.TRYWAIT P0, [UR4], R3 ;  /* 0x00000003ff0075a7 */ /* 0x000e640008001104 */
[----:B-1----:R-:W-:Y:S05]  /*2ae0*/  @!P0 BRA `(.L_x_45) ;  /* 0x0000006000b88947 */ /* 0x002fea0003800000 */
.L_x_156:
[----:B------:R-:W-:-:S04]  /*2af0*/  UIADD3 UR5, UPT, UPT, UR29, 0x1, URZ ;  /* 0x000000011d057890 */ /* 0x000fc8000fffe0ff */
[----:B------:R-:W-:-:S04]  /*2b00*/  UISETP.NE.AND UP0, UPT, UR5, 0x4, UPT ;  /* 0x000000040500788c */ /* 0x000fc8000bf05270 */
[----:B------:R-:W-:Y:S02]  /*2b10*/  USEL UR7, URZ, 0x1, UP0 ;  /* 0x00000001ff077887 */ /* 0x000fe40008000000 */
[----:B------:R-:W-:-:S04]  /*2b20*/  USEL UR5, UR5, URZ, UP0 ;  /* 0x000000ff05057287 */ /* 0x000fc80008000000 */
[----:B------:R-:W-:Y:S01]  /*2b30*/  ULEA UR4, UR5, UR6, 0x3 ;  /* 0x0000000605047291 */ /* 0x000fe2000f8e18ff */
[----:B------:R-:W-:-:S04]  /*2b40*/  LOP3.LUT R2, R15, UR7, RZ, 0x3c, !PT ;  /* 0x000000070f027c12 */ /* 0x000fc8000f8e3cff */
[----:B-1----:R-:W-:-:S04]  /*2b50*/  SHF.L.U32 R3, R2, 0x1f, RZ ;  /* 0x0000001f02037819 */ /* 0x002fc800000006ff */
[----:B------:R-:W1:Y:S02]  /*2b60*/  SYNCS.PHASECHK.TRANS64.TRYWAIT P0, [UR4], R3 ;  /* 0x00000003ff0075a7 */ /* 0x000e640008001104 */
[----:B-1----:R-:W-:Y:S05]  /*2b70*/  @!P0 BRA `(.L_x_46) ;  /* 0x0000006000ac8947 */ /* 0x002fea0003800000 */
.L_x_158:
        /* <DEDUP_REMOVED lines=9> */
.L_x_160:
[----:B------:R-:W-:-:S04]  /*2c10*/  UIADD3 UR5, UPT, UPT, UR5, 0x1, URZ ;  /* 0x0000000105057890 */ /* 0x000fc8000fffe0ff */
[----:B------:R-:W-:-:S04]  /*2c20*/  UISETP.NE.AND UP0, UPT, UR5, 0x4, UPT ;  /* 0x000000040500788c */ /* 0x000fc8000bf05270 */
[----:B------:R-:W-:Y:S02]  /*2c30*/  USEL UR4, URZ, 0x1, UP0 ;  /* 0x00000001ff047887 */ /* 0x000fe40008000000 */
[----:B------:R-:W-:-:S04]  /*2c40*/  USEL UR5, UR5, URZ, UP0 ;  /* 0x000000ff05057287 */ /* 0x000fc80008000000 */
[----:B------:R-:W-:Y:S01]  /*2c50*/  ULEA UR5, UR5, UR6, 0x3 ;  /* 0x0000000605057291 */ /* 0x000fe2000f8e18ff */
[----:B-1----:R-:W-:-:S04]  /*2c60*/  LOP3.LUT R3, R2, UR4, RZ, 0x3c, !PT ;  /* 0x0000000402037c12 */ /* 0x002fc8000f8e3cff */
[----:B------:R-:W-:Y:S01]  /*2c70*/  SHF.L.U32 R3, R3, 0x1f, RZ ;  /* 0x0000001f03037819 */ /* 0x000fe200000006ff */
[----:B----4-:R-:W-:-:S07]  /*2c80*/  IMAD.U32 R0, RZ, RZ, UR5 ;  /* 0x00000005ff007e24 */ /* 0x010fce000f8e00ff */
.L_x_48:
[----:B-1----:R1:W2:Y:S02]  /*2c90*/  SYNCS.PHASECHK.TRANS64.TRYWAIT P0, [R0+URZ], R3 ;  /* 0x00000003000075a7 */ /* 0x0022a400080011ff */
[----:B--2---:R-:W-:Y:S05]  /*2ca0*/  @!P0 NANOSLEEP.SYNCS 0x989680 ;  /* 0x009896800000895d */ /* 0x004fea0003900000 */
[----:B------:R-:W2:Y:S02]  /*2cb0*/  @!P0 SYNCS.PHASECHK.TRANS64 P0, [R0+URZ], R3 ;  /* 0x00000003000085a7 */ /* 0x000ea400080010ff */
[----:B--2---:R-:W-:Y:S05]  /*2cc0*/  @P0 EXIT ;  /* 0x000000000000094d */ /* 0x004fea0003800000 */
[----:B------:R-:W-:Y:S05]  /*2cd0*/  BRA `(.L_x_48) ;  /* 0xfffffffc00ec7947 */ /* 0x000fea000383ffff */
.L_x_22:
[----:B------:R-:W-:-:S04]  /*2ce0*/  UISETP.NE.AND UP0, UPT, UR37, URZ, UPT ;  /* 0x000000ff2500728c */ /* 0x000fc8000bf05270 */
[----:B------:R-:W-:-:S09]  /*2cf0*/  UISETP.NE.OR UP0, UPT, UR10, 0x1, UP0 ;  /* 0x000000010a00788c */ /* 0x000fd20008705670 */
[----:B------:R-:W-:Y:S05]  /*2d00*/  BRA.U UP0, `(.L_x_49) ;  /* 0x00000005004c7547 */ /* 0x000fea000b800000 */
[----:B------:R-:W-:Y:S01]  /*2d10*/  HFMA2 R11, -RZ, RZ, 0, 0 ;  /* 0x00000000ff0b7431 */ /* 0x000fe200000001ff */
[----:B------:R-:W-:Y:S01]  /*2d20*/  ISETP.GE.U32.AND P2, PT, R10, 0x10, PT ;  /* 0x000000100a00780c */ /* 0x000fe20003f46070 */
[----:B------:R-:W-:Y:S01]  /*2d30*/  IMAD.MOV.U32 R12, RZ, RZ, 0x1 ;  /* 0x00000001ff0c7424 */ /* 0x000fe200078e00ff */
[----:B------:R-:W-:Y:S01]  /*2d40*/  CS2R R8, SRZ ;  /* 0x0000000000087805 */ /* 0x000fe2000001ff00 */
[----:B------:R-:W-:Y:S01]  /*2d50*/  IMAD.MOV.U32 R3, RZ, RZ, RZ ;  /* 0x000000ffff037224 */ /* 0x000fe200078e00ff */
[----:B------:R-:W-:Y:S01]  /*2d60*/  UMOV UR4, 0x400 ;  /* 0x0000040000047882 */ /* 0x000fe20000000000 */
[----:B------:R-:W-:Y:S01]  /*2d70*/  UMOV UR6, URZ ;  /* 0x000000ff00067c82 */ /* 0x000fe20008000000 */
[----:B------:R-:W-:-:S12]  /*2d80*/  ULEA UR37, UR37, UR4, 0x18 ;  /* 0x0000000425257291 */ /* 0x000fd8000f8ec0ff */
.L_x_53:
[----:B------:R-:W-:Y:S02]  /*2d90*/  LEA R0, R3, UR37, 0x3 ;  /* 0x0000002503007c11 */ /* 0x000fe4000f8e18ff */
[----:B------:R-:W-:-:S03]  /*2da0*/  SHF.L.U32 R5, R8, 0x1f, RZ ;  /* 0x0000001f08057819 */ /* 0x000fc600000006ff */
[----:B------:R-:W-:Y:S01]  /*2db0*/  VIADD R4, R0, 0x100 ;  /* 0x0000010000047836 */ /* 0x000fe20000000000 */
[----:B------:R-:W2:Y:S02]  /*2dc0*/  SYNCS.PHASECHK.TRANS64.TRYWAIT P0, [R0+URZ+0xf0], R5 ;  /* 0x0000f005000075a7 */ /* 0x000ea400080011ff */
[----:B--2---:R-:W-:Y:S05]  /*2dd0*/  @!P0 BRA `(.L_x_50) ;  /* 0x0000006000448947 */ /* 0x004fea0003800000 */
.L_x_161:
[----:B------:R-:W-:Y:S01]  /*2de0*/  ULEA UR5, UR6, UR37, 0x3 ;  /* 0x0000002506057291 */ /* 0x000fe2000f8e18ff */
[----:B------:R-:W-:Y:S01]  /*2df0*/  PRMT R4, RZ, 0x654, R4 ;  /* 0x00000654ff047816 */ /* 0x000fe20000000004 */
[----:B--2---:R-:W-:Y:S01]  /*2e00*/  @!P2 IMAD.MOV.U32 R5, RZ, RZ, 0x10 ;  /* 0x00000010ff05a424 */ /* 0x004fe200078e00ff */
[----:B------:R-:W-:Y:S01]  /*2e10*/  SHF.L.U32 R7, R12, 0x1f, RZ ;  /* 0x0000001f0c077819 */ /* 0x000fe200000006ff */
[----:B------:R-:W-:Y:S01]  /*2e20*/  UIADD3 UR4, UPT, UPT, UR5, 0x90, URZ ;  /* 0x0000009005047890 */ /* 0x000fe2000fffe0ff */
[----:B------:R2:W-:Y:S05]  /*2e30*/  SYNCS.ARRIVE.TRANS64.RED.A1T0 RZ, [R4+URZ], RZ ;  /* 0x000000ff04ff79a7 */ /* 0x0005ea00081004ff */
[----:B------:R-:W-:Y:S01]  /*2e40*/  IMAD.U32 R13, RZ, RZ, UR4 ;  /* 0x00000004ff0d7e24 */ /* 0x000fe2000f8e00ff */
[----:B------:R-:W3:Y:S04]  /*2e50*/  SYNCS.PHASECHK.TRANS64.TRYWAIT P0, [UR5+0xa0], R7 ;  /* 0x0000a007ff0075a7 */ /* 0x000ee80008001105 */
[----:B------:R-:W-:Y:S01]  /*2e60*/  PRMT R13, R10, 0x654, R13 ;  /* 0x000006540a0d7816 */ /* 0x000fe2000000000d */
[----:B--23--:R-:W-:Y:S06]  /*2e70*/  @!P0 BRA `(.L_x_51) ;  /* 0x0000006000308947 */ /* 0x00cfec0003800000 */
.L_x_163:
[----:B------:R-:W-:Y:S01]  /*2e80*/  ULEA UR4, UR6, UR37, 0x4 ;  /* 0x0000002506047291 */ /* 0x000fe2000f8e20ff */
[----:B------:R-:W-:Y:S01]  /*2e90*/  SEL R2, R13, R2, !P2 ;  /* 0x000000020d027207 */ /* 0x000fe20005000000 */
[----:B------:R-:W-:Y:S01]  /*2ea0*/  UIADD3 UR5, UPT, UPT, UR5, 0x90, URZ ;  /* 0x0000009005057890 */ /* 0x000fe2000fffe0ff */
[----:B--2---:R-:W-:Y:S01]  /*2eb0*/  LEA R0, R11, UR37, 0x3 ;  /* 0x000000250b007c11 */ /* 0x004fe2000f8e18ff */
[----:B------:R-:W-:Y:S01]  /*2ec0*/  UIADD3 UR4, UPT, UPT, UR4, 0x120, URZ ;  /* 0x0000012004047890 */ /* 0x000fe2000fffe0ff */
[----:B------:R2:W-:Y:S01]  /*2ed0*/  @!P2 SYNCS.ARRIVE.TRANS64.RED RZ, [R2+URZ], R5 ;  /* 0x0000000502ffa9a7 */ /* 0x0005e200080004ff */
[----:B------:R-:W-:Y:S01]  /*2ee0*/  UIADD3 UR6, UPT, UPT, UR6, 0x1, URZ ;  /* 0x0000000106067890 */ /* 0x000fe2000fffe0ff */
[----:B------:R-:W-:-:S03]  /*2ef0*/  VIADD R3, R3, 0x1 ;  /* 0x0000000103037836 */ /* 0x000fc60000000000 */
[----:B------:R-:W-:Y:S02]  /*2f00*/  UISETP.NE.AND UP0, UPT, UR6, 0x2, UPT ;  /* 0x000000020600788c */ /* 0x000fe4000bf05270 */
[----:B------:R-:W-:Y:S01]  /*2f10*/  ISETP.NE.AND P0, PT, R3, 0x2, PT ;  /* 0x000000020300780c */ /* 0x000fe20003f05270 */
[----:B------:R-:W-:Y:S06]  /*2f20*/  UGETNEXTWORKID.BROADCAST [UR4], [UR5] ;  /* 0x00000000040073ca */ /* 0x000fec0008000100 */
[----:B------:R-:W-:Y:S02]  /*2f30*/  USEL UR4, URZ, 0x1, UP0 ;  /* 0x00000001ff047887 */ /* 0x000fe40008000000 */
[----:B------:R-:W-:-:S04]  /*2f40*/  USEL UR6, UR6, URZ, UP0 ;  /* 0x000000ff06067287 */ /* 0x000fc80008000000 */
[----:B------:R-:W-:Y:S02]  /*2f50*/  LOP3.LUT R12, R12, UR4, RZ, 0x3c, !PT ;  /* 0x000000040c0c7c12 */ /* 0x000fe4000f8e3cff */
[----:B--2---:R-:W-:-:S04]  /*2f60*/  SHF.L.U32 R5, R9, 0x1f, RZ ;  /* 0x0000001f09057819 */ /* 0x004fc800000006ff */
[----:B------:R-:W2:Y:S02]  /*2f70*/  SYNCS.PHASECHK.TRANS64.TRYWAIT P1, [R0+URZ+0x90], R5 ;  /* 0x00009005000075a7 */ /* 0x000ea400080211ff */
[----:B--2---:R-:W-:Y:S05]  /*2f80*/  @!P1 BRA `(.L_x_52) ;  /* 0x0000006000049947 */ /* 0x004fea0003800000 */
.L_x_164:
[----:B------:R-:W-:Y:S01]  /*2f90*/  LEA R4, R11, UR37, 0x4 ;  /* 0x000000250b047c11 */ /* 0x000fe2000f8e20ff */
[----:B--2---:R-:W-:Y:S01]  /*2fa0*/  VIADD R0, R0, 0xa0 ;  /* 0x000000a000007836 */ /* 0x004fe20000000000 */
[----:B------:R-:W-:Y:S01]  /*2fb0*/  SEL R3, R3, RZ, P0 ;  /* 0x000000ff03037207 */ /* 0x000fe20000000000 */
[----:B------:R-:W-:-:S03]  /*2fc0*/  VIADD R11, R11, 0x1 ;  /* 0x000000010b0b7836 */ /* 0x000fc60000000000 */
[----:B------:R-:W2:Y:S01]  /*2fd0*/  LDS.128 R4, [R4+0x120] ;  /* 0x0001200004047984 */ /* 0x000ea20000000c00 */
[----:B------:R-:W-:Y:S02]  /*2fe0*/  PRMT R0, RZ, 0x654, R0 ;  /* 0x00000654ff007816 */ /* 0x000fe40000000000 */
[C---:B------:R-:W-:Y:S01]  /*2ff0*/  ISETP.NE.AND P1, PT, R11.reuse, 0x2, PT ;  /* 0x000000020b00780c */ /* 0x040fe20003f25270 */
[----:B------:R-:W-:Y:S01]  /*3000*/  @!PT LDS RZ, [RZ] ;  /* 0x00000000fffff984 */ /* 0x000fe20000000800 */
[----:B------:R-:W-:Y:S01]  /*3010*/  @!PT LDS RZ, [RZ] ;  /* 0x00000000fffff984 */ /* 0x000fe20000000800 */
[----:B------:R-:W-:Y:S01]  /*3020*/  @!PT LDS RZ, [RZ] ;  /* 0x00000000fffff984 */ /* 0x000fe20000000800 */
[----:B------:R-:W-:Y:S01]  /*3030*/  @!PT LDS RZ, [RZ] ;  /* 0x00000000fffff984 */ /* 0x000fe20000000800 */
[----:B------:R3:W-:Y:S06]  /*3040*/  MEMBAR.ALL.CTA ;  /* 0x0000000000007992 */ /* 0x0007ec0000008000 */
[----:B---3--:R-:W3:Y:S01]  /*3050*/  FENCE.VIEW.ASYNC.S ;  /* 0x00000000000073c6 */ /* 0x008ee20000000000 */
[----:B------:R-:W-:Y:S01]  /*3060*/  SEL R11, R11, RZ, P1 ;  /* 0x000000ff0b0b7207 */ /* 0x000fe20000800000 */
[----:B---3--:R3:W-:Y:S01]  /*3070*/  SYNCS.ARRIVE.TRANS64.RED.A1T0 RZ, [R0+URZ], RZ ;  /* 0x000000ff00ff79a7 */ /* 0x0087e200081004ff */
[----:B--2---:R-:W-:-:S02]  /*3080*/  LOP3.LUT P3, RZ, R6, 0x1, RZ, 0xc0, !PT ;  /* 0x0000000106ff7812 */ /* 0x004fc4000786c0ff */
[----:B------:R-:W-:-:S04]  /*3090*/  SEL R5, RZ, 0x1, P0 ;  /* 0x00000001ff057807 */ /* 0x000fc80000000000 */
[----:B------:R-:W-:Y:S02]  /*30a0*/  LOP3.LUT R8, R8, R5, RZ, 0x3c, !PT ;  /* 0x0000000508087212 */ /* 0x000fe400078e3cff */
[----:B---3--:R-:W-:-:S04]  /*30b0*/  SEL R0, RZ, 0x1, P1 ;  /* 0x00000001ff007807 */ /* 0x008fc80000800000 */
[----:B------:R-:W-:Y:S01]  /*30c0*/  LOP3.LUT R9, R9, R0, RZ, 0x3c, !PT ;  /* 0x0000000009097212 */ /* 0x000fe200078e3cff */
[----:B------:R-:W-:Y:S06]  /*30d0*/  @P3 BRA `(.L_x_53) ;  /* 0xfffffffc002c3947 */ /* 0x000fec000383ffff */
[----:B------:R-:W-:Y:S01]  /*30e0*/  ULEA UR5, UR6, UR37, 0x3 ;  /* 0x0000002506057291 */ /* 0x000fe2000f8e18ff */
[----:B------:R-:W-:-:S08]  /*30f0*/  SHF.L.U32 R3, R12, 0x1f, RZ ;  /* 0x0000001f0c037819 */ /* 0x000fd000000006ff */
[----:B------:R-:W2:Y:S02]  /*3100*/  SYNCS.PHASECHK.TRANS64 P0, [UR5+0xa0], R3 ;  /* 0x0000a003ff0075a7 */ /* 0x000ea40008001005 */
[----:B--2---:R-:W-:Y:S05]  /*3110*/  @P0 BRA `(.L_x_54) ;  /* 0x0000000000080947 */ /* 0x004fea0003800000 */
[----:B------:R-:W2:Y:S02]  /*3120*/  SYNCS.PHASECHK.TRANS64.TRYWAIT P0, [UR5+0xa0], R3 ;  /* 0x0000a003ff0075a7 */ /* 0x000ea40008001105 */
[----:B--2---:R-:W-:Y:S05]  /*3130*/  @!P0 BRA `(.L_x_55) ;  /* 0x0000005c00ac8947 */ /* 0x004fea0003800000 */
.L_x_54:
[----:B------:R-:W-:-:S04]  /*3140*/  UIADD3 UR4, UPT, UPT, UR6, 0x1, URZ ;  /* 0x0000000106047890 */ /* 0x000fc8000fffe0ff */
[----:B------:R-:W-:-:S04]  /*3150*/  UISETP.NE.AND UP0, UPT, UR4, 0x2, UPT ;  /* 0x000000020400788c */ /* 0x000fc8000bf05270 */
[----:B------:R-:W-:Y:S02]  /*3160*/  USEL UR7, URZ, 0x1, UP0 ;  /* 0x00000001ff077887 */ /* 0x000fe40008000000 */
[----:B------:R-:W-:-:S04]  /*3170*/  USEL UR4, UR4, URZ, UP0 ;  /* 0x000000ff04047287 */ /* 0x000fc80008000000 */
[----:B------:R-:W-:Y:S01]  /*3180*/  ULEA UR4, UR4, UR37, 0x3 ;  /* 0x0000002504047291 */ /* 0x000fe2000f8e18ff */
[----:B--2---:R-:W-:-:S04]  /*3190*/  LOP3.LUT R3, R12, UR7, RZ, 0x3c, !PT ;  /* 0x000000070c037c12 */ /* 0x004fc8000f8e3cff */
[----:B------:R-:W-:-:S04]  /*31a0*/  SHF.L.U32 R0, R3, 0x1f, RZ ;  /* 0x0000001f03007819 */ /* 0x000fc800000006ff */
[----:B------:R-:W2:Y:S02]  /*31b0*/  SYNCS.PHASECHK.TRANS64 P0, [UR4+0xa0], R0 ;  /* 0x0000a000ff0075a7 */ /* 0x000ea40008001004 */
[----:B-12---:R-:W-:Y:S05]  /*31c0*/  @P0 EXIT ;  /* 0x000000000000094d */ /* 0x006fea0003800000 */
[----:B------:R-:W-:Y:S02]  /*31d0*/  SHF.L.U32 R3, R3, 0x1f, RZ ;  /* 0x0000001f03037819 */ /* 0x000fe400000006ff */
[----:B------:R-:W-:-:S07]  /*31e0*/  MOV R0, UR4 ;  /* 0x0000000400007c02 */ /* 0x000fce0008000f00 */
.L_x_56:
[----:B-1----:R1:W2:Y:S02]  /*31f0*/  SYNCS.PHASECHK.TRANS64.TRYWAIT P0, [R0+URZ+0xa0], R3 ;  /* 0x0000a003000075a7 */ /* 0x0022a400080011ff */
[----:B--2---:R-:W-:Y:S05]  /*3200*/  @!P0 NANOSLEEP.SYNCS 0x989680 ;  /* 0x009896800000895d */ /* 0x004fea0003900000 */
[----:B------:R-:W2:Y:S02]  /*3210*/  @!P0 SYNCS.PHASECHK.TRANS64 P0, [R0+URZ+0xa0], R3 ;  /* 0x0000a003000085a7 */ /* 0x000ea400080010ff */
[----:B--2---:R-:W-:Y:S05]  /*3220*/  @P0 EXIT ;  /* 0x000000000000094d */ /* 0x004fea0003800000 */
[----:B------:R-:W-:Y:S05]  /*3230*/  BRA `(.L_x_56) ;  /* 0xfffffffc00ec7947 */ /* 0x000fea000383ffff */
.L_x_49:
[----:B------:R-:W-:Y:S05]  /*3240*/  BRA.U UP3, `(.L_x_57) ;  /* 0x0000001103d07547 */ /* 0x000fea000b800000 */
[----:B------:R-:W-:Y:S01]  /*3250*/  UMOV UR4, 0x40 ;  /* 0x0000004000047882 */ /* 0x000fe20000000000 */
[----:B------:R-:W-:Y:S01]  /*3260*/  NOP ;  /* 0x0000000000007918 */ /* 0x000fe20000000000 */
[----:B------:R-:W-:Y:S01]  /*3270*/  ULEA UR4, UR37, UR4, 0x18 ;  /* 0x0000000425047291 */ /* 0x000fe2000f8ec0ff */
[----:B------:R-:W-:Y:S02]  /*3280*/  UMOV UR5, 0x400 ;  /* 0x0000040000057882 */ /* 0x000fe40000000000 */
[----:B------:R-:W-:-:S06]  /*3290*/  ULEA UR37, UR37, UR5, 0x18 ;  /* 0x0000000525257291 */ /* 0x000fcc000f8ec0ff */
[----:B------:R-:W2:Y:S02]  /*32a0*/  LDS.U8 R2, [UR4+0x1c] ;  /* 0x00001c04ff027984 */ /* 0x000ea40008000000 */
[----:B--2---:R-:W-:-:S13]  /*32b0*/  ISETP.NE.AND P0, PT, R2, RZ, PT ;  /* 0x000000ff0200720c */ /* 0x004fda0003f05270 */
[----:B------:R-:W-:Y:S05]  /*32c0*/  @P0 BRA `(.L_x_58) ;  /* 0x0000000400080947 */ /* 0x000fea0003800000 */
[----:B------:R-:W-:Y:S02]  /*32d0*/  UISETP.NE.U32.AND UP0, UPT, UR9, 0x1, UPT ;  /* 0x000000010900788c */ /* 0x000fe4000bf05070 */
[----:B------:R-:W-:-:S07]  /*32e0*/  UIADD3 UR6, UPT, UPT, UR4, 0x8, URZ ;  /* 0x0000000804067890 */ /* 0x000fce000fffe0ff */
[----:B------:R-:W-:Y:S05]  /*32f0*/  BRA.U !UP0, `(.L_x_59) ;  /* 0x00000001089c7547 */ /* 0x000fea000b800000 */
[----:B------:R-:W-:Y:S01]  /*3300*/  ELECT P0, URZ, PT ;  /* 0x0000000000ff782f */ /* 0x000fe20003800000 */
[----:B------:R-:W-:-:S12]  /*3310*/  BSSY B0, `(.L_x_59) ;  /* 0x0000025000007945 */ /* 0x000fd80003800000 */
[----:B------:R-:W-:Y:S05]  /*3320*/  @!P0 BRA `(.L_x_60) ;  /* 0x00000000008c8947 */ /* 0x000fea0003800000 */
[----:B------:R-:W-:-:S05]  /*3330*/  UMOV UR5, 0x10 ;  /* 0x0000001000057882 */ /* 0x000fca0000000000 */
[----:B------:R-:W-:Y:S04]  /*3340*/  DEPBAR.LE SB2, 0x36 ;  /* 0x0000ad800000791a */ /* 0x000fe80000000000 */
[----:B------:R-:W2:Y:S02]  /*3350*/  UTCATOMSWS.2CTA.FIND_AND_SET.ALIGN UP1, UR5, UR5 ;  /* 0x00000005000575e3 */ /* 0x000ea40008220800 */
[----:B--2---:R-:W-:Y:S01]  /*3360*/  MOV R11, UR5 ;  /* 0x00000005000b7c02 */ /* 0x004fe20008000f00 */
[----:B------:R-:W-:Y:S06]  /*3370*/  BRA.U UP1, `(.L_x_61) ;  /* 0x0000000101187547 */ /* 0x000fec000b800000 */
.L_x_62:
[----:B------:R-:W-:Y:S05]  /*3380*/  NANOSLEEP 0x64 ;  /* 0x000000640000795d */ /* 0x000fea0003800000 */
[----:B------:R-:W-:-:S05]  /*3390*/  UMOV UR5, 0x10 ;  /* 0x0000001000057882 */ /* 0x000fca0000000000 */
[----:B------:R-:W-:Y:S04]  /*33a0*/  DEPBAR.LE SB2, 0x36 ;  /* 0x0000ad800000791a */ /* 0x000fe80000000000 */
[----:B------:R-:W2:Y:S02]  /*33b0*/  UTCATOMSWS.2CTA.FIND_AND_SET.ALIGN UP1, UR5, UR5 ;  /* 0x00000005000575e3 */ /* 0x000ea40008220800 */
[----:B--2---:R-:W-:Y:S01]  /*33c0*/  MOV R11, UR5 ;  /* 0x00000005000b7c02 */ /* 0x004fe20008000f00 */
[----:B------:R-:W-:Y:S05]  /*33d0*/  BRA.U !UP1, `(.L_x_62) ;  /* 0xfffffffd09e87547 */ /* 0x000fea000b83ffff */
.L_x_61:
[----:B------:R-:W2:Y:S01]  /*33e0*/  LDS R5, [UR4+0x10] ;  /* 0x00001004ff057984 */ /* 0x000ea20008000800 */
[----:B------:R-:W-:Y:S01]  /*33f0*/  IMAD.U32 R3, RZ, RZ, UR37 ;  /* 0x00000025ff037e24 */ /* 0x000fe2000f8e00ff */
[----:B------:R-:W-:-:S03]  /*3400*/  MOV R2, UR8 ;  /* 0x0000000800027c02 */ /* 0x000fc60008000f00 */
[----:B------:R-:W-:Y:S01]  /*3410*/  VIADD R3, R3, 0x140 ;  /* 0x0000014003037836 */ /* 0x000fe20000000000 */
[----:B--2---:R-:W-:-:S04]  /*3420*/  SHF.L.U32 R5, R5, 0x1f, RZ ;  /* 0x0000001f05057819 */ /* 0x004fc800000006ff */
[----:B------:R-:W2:Y:S02]  /*3430*/  SYNCS.PHASECHK.TRANS64.TRYWAIT P0, [UR4+0x8], R5 ;  /* 0x00000805ff0075a7 */ /* 0x000ea40008001104 */
[----:B--2---:R-:W-:Y:S05]  /*3440*/  @P0 BRA `(.L_x_63) ;  /* 0x0000000000080947 */ /* 0x004fea0003800000 */
[----:B------:R-:W2:Y:S02]  /*3450*/  SYNCS.PHASECHK.TRANS64.TRYWAIT P0, [UR4+0x8], R5 ;  /* 0x00000805ff0075a7 */ /* 0x000ea40008001104 */
[----:B--2---:R-:W-:Y:S05]  /*3460*/  @!P0 BRA `(.L_x_64) ;  /* 0x0000005800f88947 */ /* 0x004fea0003800000 */
.L_x_63:
[----:B--2---:R-:W-:Y:S01]  /*3470*/  HFMA2 R4, -RZ, RZ, 0, 5.9604644775390625e-08 ;  /* 0x00000001ff047431 */ /* 0x004fe200000001ff */
[----:B------:R-:W-:Y:S01]  /*3480*/  UPRMT UR5, UR8, 0x654, UR6 ;  /* 0x0000065408057896 */ /* 0x000fe20008000006 */
[----:B------:R-:W-:Y:S01]  /*3490*/  IMAD.MOV.U32 R6, RZ, RZ, 0xffff ;  /* 0x0000ffffff067424 */ /* 0x000fe200078e00ff */
[----:B------:R-:W-:Y:S01]  /*34a0*/  PRMT R2, R2, 0x654, R3 ;  /* 0x0000065402027816 */ /* 0x000fe20000000003 */
[----:B------:R-:W-:Y:S02]  /*34b0*/  IMAD.MOV.U32 R5, RZ, RZ, 0x4 ;  /* 0x00000004ff057424 */ /* 0x000fe400078e00ff */
[----:B------:R-:W-:Y:S01]  /*34c0*/  IMAD.SHL.U32 R9, R11, 0x20, RZ ;  /* 0x000000200b097824 */ /* 0x000fe200078e00ff */
[----:B------:R-:W-:Y:S02]  /*34d0*/  MOV R3, UR5 ;  /* 0x0000000500037c02 */ /* 0x000fe40008000f00 */
[-C--:B------:R-:W-:Y:S01]  /*34e0*/  SHF.L.U32 R7, R6, R11.reuse, RZ ;  /* 0x0000000b06077219 */ /* 0x080fe200000006ff */
[----:B------:R2:W-:Y:S01]  /*34f0*/  SYNCS.ARRIVE.TRANS64.RED RZ, [UR5], R5 ;  /* 0x00000005ffff79a7 */ /* 0x0005e20008000405 */
[----:B------:R-:W-:Y:S01]  /*3500*/  SHF.L.U32 R6, R4, R11, RZ ;  /* 0x0000000b04067219 */ /* 0x000fe200000006ff */
[----:B------:R2:W-:Y:S04]  /*3510*/  STS [UR37+0x140], R9 ;  /* 0x00014009ff007988 */ /* 0x0005e80008000825 */
[----:B------:R2:W-:Y:S04]  /*3520*/  STAS [R2.64], R11 ;  /* 0x0000000b02007dbd */ /* 0x0005e8000c0008ff */
[----:B------:R2:W-:Y:S04]  /*3530*/  ATOMS.OR RZ, [UR4+0x14], R7 ;  /* 0x00001407ffff798c */ /* 0x0005e8000b000004 */
[----:B------:R2:W-:Y:S04]  /*3540*/  ATOMS.OR RZ, [UR4+0x18], R6 ;  /* 0x00001806ffff798c */ /* 0x0005e8000b000004 */
[----:B------:R2:W-:Y:S02]  /*3550*/  ATOMS.XOR RZ, [UR4+0x10], R4 ;  /* 0x00001004ffff798c */ /* 0x0005e4000b800004 */
.L_x_60:
[----:B-1----:R-:W-:Y:S05]  /*3560*/  BSYNC B0 ;  /* 0x0000000000007941 */ /* 0x002fea0003800000 */
.L_x_59:
[----:B------:R-:W-:Y:S05]  /*3570*/  BRA.U UP0, `(.L_x_65) ;  /* 0x00000001006c7547 */ /* 0x000fea000b800000 */
[----:B------:R-:W-:-:S03]  /*3580*/  UMOV UR5, 0xffffffff ;  /* 0xffffffff00057882 */ /* 0x000fc60000000000 */
[----:B------:R-:W-:Y:S05]  /*3590*/  BRA.DIV UR5, `(.L_x_66) ;  /* 0x0000005a05c47947 */ /* 0x000fea000b800000 */
[----:B------:R-:W-:-:S13]  /*35a0*/  ELECT P6, URZ, PT ;  /* 0x0000000000ff782f */ /* 0x000fda00038c0000 */
.L_x_168:
[----:B------:R-:W-:Y:S05]  /*35b0*/  @!P6 BRA `(.L_x_65) ;  /* 0x00000000005ce947 */ /* 0x000fea0003800000 */
[----:B--2---:R-:W2:Y:S02]  /*35c0*/  LDS R3, [UR4+0x10] ;  /* 0x00001004ff037984 */ /* 0x004ea40008000800 */
[----:B--2---:R-:W-:-:S04]  /*35d0*/  SHF.L.U32 R3, R3, 0x1f, RZ ;  /* 0x0000001f03037819 */ /* 0x004fc800000006ff */
[----:B------:R-:W2:Y:S02]  /*35e0*/  SYNCS.PHASECHK.TRANS64.TRYWAIT P0, [UR4+0x8], R3 ;  /* 0x00000803ff0075a7 */ /* 0x000ea40008001104 */
[----:B--2---:R-:W-:Y:S05]  /*35f0*/  @P0 BRA `(.L_x_67) ;  /* 0x0000000000080947 */ /* 0x004fea0003800000 */
[----:B------:R-:W2:Y:S02]  /*3600*/  SYNCS.PHASECHK.TRANS64.TRYWAIT P0, [UR4+0x8], R3 ;  /* 0x00000803ff0075a7 */ /* 0x000ea40008001104 */
[----:B--2---:R-:W-:Y:S05]  /*3610*/  @!P0 BRA `(.L_x_68) ;  /* 0x0000005800c48947 */ /* 0x004fea0003800000 */
.L_x_67:
[----:B------:R-:W3:Y:S01]  /*3620*/  LDS R5, [UR37+0x140] ;  /* 0x00014025ff057984 */ /* 0x000ee20008000800 */
[----:B--2---:R-:W-:Y:S02]  /*3630*/  HFMA2 R2, -RZ, RZ, 0, 5.9604644775390625e-08 ;  /* 0x00000001ff027431 */ /* 0x004fe400000001ff */
[----:B------:R-:W-:Y:S01]  /*3640*/  IMAD.MOV.U32 R3, RZ, RZ, 0xffff ;  /* 0x0000ffffff037424 */ /* 0x000fe200078e00ff */
[----:B------:R-:W-:Y:S01]  /*3650*/  UPRMT UR5, UR8, 0x654, UR6 ;  /* 0x0000065408057896 */ /* 0x000fe20008000006 */
[----:B---3--:R-:W-:-:S03]  /*3660*/  IMAD.SHL.U32 R4, R5, 0x20, RZ ;  /* 0x0000002005047824 */ /* 0x008fc600078e00ff */
[-C--:B------:R-:W-:Y:S02]  /*3670*/  SHF.L.U32 R3, R3, R5.reuse, RZ ;  /* 0x0000000503037219 */ /* 0x080fe400000006ff */
[----:B------:R-:W-:Y:S01]  /*3680*/  SHF.L.U32 R5, R2, R5, RZ ;  /* 0x0000000502057219 */ /* 0x000fe200000006ff */
[----:B------:R3:W-:Y:S04]  /*3690*/  STS [UR37+0x140], R4 ;  /* 0x00014004ff007988 */ /* 0x0007e80008000825 */
[----:B------:R3:W-:Y:S04]  /*36a0*/  ATOMS.OR RZ, [UR4+0x14], R3 ;  /* 0x00001403ffff798c */ /* 0x0007e8000b000004 */
[----:B------:R3:W-:Y:S01]  /*36b0*/  ATOMS.OR RZ, [UR4+0x18], R5 ;  /* 0x00001805ffff798c */ /* 0x0007e2000b000004 */
[----:B------:R-:W-:Y:S03]  /*36c0*/  SYNCS.ARRIVE.TRANS64.RED.A1T0 RZ, [UR5], RZ ;  /* 0x000000ffffff79a7 */ /* 0x000fe60008100405 */
[----:B------:R3:W-:Y:S01]  /*36d0*/  ATOMS.XOR RZ, [UR4+0x10], R2 ;  /* 0x00001002ffff798c */ /* 0x0007e2000b800004 */
[----:B------:R-:W-:Y:S05]  /*36e0*/  BRA `(.L_x_65) ;  /* 0x0000000000107947 */ /* 0x000fea0003800000 */
.L_x_58:
[----:B------:R-:W-:-:S05]  /*36f0*/  MOV R2, 0xffffffff ;  /* 0xffffffff00027802 */ /* 0x000fca0000000f00 */
[----:B------:R2:W-:Y:S02]  /*3700*/  STS [UR37+0x140], R2 ;  /* 0x00014002ff007988 */ /* 0x0005e40008000825 */
[----:B--2---:R-:W-:Y:S02]  /*3710*/  MOV R2, 0x3730 ;  /* 0x0000373000027802 */ /* 0x004fe40000000f00 */
[----:B-1---5:R-:W-:Y:S05]  /*3720*/  CALL.REL.NOINC `($__internal_1_$__cuda_sm10x_tcgen05_guardrail_trap_phase_invalid_during_alloc) ;  /* 0x0000006000987944 */ /* 0x022fea0003c00000 */
.L_x_65:
[----:B------:R-:W-:Y:S05]  /*3730*/  WARPSYNC.ALL ;  /* 0x0000000000007948 */ /* 0x000fea0003800000 */
[----:B------:R-:W4:Y:S01]  /*3740*/  S2UR UR5, SR_CgaCtaId ;  /* 0x00000000000579c3 */ /* 0x000f220000008800 */
[----:B------:R-:W-:Y:S01]  /*3750*/  UMOV UR4, 0x400 ;  /* 0x0000040000047882 */ /* 0x000fe20000000000 */
[----:B------:R-:W-:-:S06]  /*3760*/  NOP ;  /* 0x0000000000007918 */ /* 0x000fcc0000000000 */
[----:B------:R-:W-:Y:S06]  /*3770*/  BAR.ARV 0x6, 0xa0 ;  /* 0x0182800000007b1d */ /* 0x000fec0000002000 */
[----:B------:R-:W1:Y:S01]  /*3780*/  LDCU UR6, c[0x0][0x38c] ;  /* 0x00007180ff0677ac */ /* 0x000e620008000800 */
[----:B------:R-:W-:Y:S01]  /*3790*/  LOP3.LUT R0, R0, 0xffff, RZ, 0xc0, !PT ;  /* 0x0000ffff00007812 */ /* 0x000fe200078ec0ff */
[----:B--2---:R-:W-:Y:S01]  /*37a0*/  IMAD.MOV.U32 R9, RZ, RZ, 0x1 ;  /* 0x00000001ff097424 */ /* 0x004fe200078e00ff */
[----:B------:R-:W-:Y:S01]  /*37b0*/  LOP3.LUT R8, R8, 0xffff, RZ, 0xc0, !PT ;  /* 0x0000ffff08087812 */ /* 0x000fe200078ec0ff */
[----:B------:R-:W-:Y:S01]  /*37c0*/  UMOV UR17, URZ ;  /* 0x000000ff00117c82 */ /* 0x000fe20008000000 */
[----:B------:R-:W-:Y:S01]  /*37d0*/  R2UR UR11, R0 ;  /* 0x00000000000b72ca */ /* 0x000fe200000e0000 */
[----:B------:R-:W-:Y:S01]  /*37e0*/  UMOV UR16, URZ ;  /* 0x000000ff00107c82 */ /* 0x000fe20008000000 */
[----:B------:R-:W-:Y:S01]  /*37f0*/  R2UR UR12, R8 ;  /* 0x00000000080c72ca */ /* 0x000fe200000e0000 */
[----:B------:R-:W-:Y:S01]  /*3800*/  IMAD.MOV.U32 R8, RZ, RZ, RZ ;  /* 0x000000ffff087224 */ /* 0x000fe200078e00ff */
[----:B------:R-:W-:Y:S01]  /*3810*/  UMOV UR15, URZ ;  /* 0x000000ff000f7c82 */ /* 0x000fe20008000000 */
[----:B----4-:R-:W-:-:S02]  /*3820*/  ULEA UR5, UR5, UR4, 0x18 ;  /* 0x0000000405057291 */ /* 0x010fc4000f8ec0ff */
[----:B------:R-:W-:Y:S02]  /*3830*/  UISETP.NE.AND UP2, UPT, UR9, URZ, UPT ;  /* 0x000000ff0900728c */ /* 0x000fe4000bf45270 */
[----:B------:R-:W-:Y:S02]  /*3840*/  UIADD3 UR20, UPT, UPT, UR5, 0x4300, URZ ;  /* 0x0000430005147890 */ /* 0x000fe4000fffe0ff */
[----:B------:R-:W-:Y:S02]  /*3850*/  UIADD3 UR19, UPT, UPT, UR5, 0xc300, URZ ;  /* 0x0000c30005137890 */ /* 0x000fe4000fffe0ff */
[----:B-1----:R-:W-:Y:S01]  /*3860*/  UIADD3 UR6, UPT, UPT, UR6, 0x3f, URZ ;  /* 0x0000003f06067890 */ /* 0x002fe2000fffe0ff */
[----:B---3--:R-:W1:Y:S01]  /*3870*/  LDS R2, [UR5+0x140] ;  /* 0x00014005ff027984 */ /* 0x008e620008000800 */
[----:B------:R-:W-:Y:S02]  /*3880*/  USHF.R.U32.HI UR20, URZ, 0x4, UR20 ;  /* 0x00000004ff147899 */ /* 0x000fe40008011614 */
[----:B------:R-:W-:-:S02]  /*3890*/  USHF.R.S32.HI UR4, URZ, 0x1f, UR6 ;  /* 0x0000001fff047899 */ /* 0x000fc40008011406 */
[----:B------:R-:W-:Y:S02]  /*38a0*/  USHF.R.U32.HI UR19, URZ, 0x4, UR19 ;  /* 0x00000004ff137899 */ /* 0x000fe40008011613 */
[----:B------:R-:W-:Y:S01]  /*38b0*/  ULEA.HI UR4, UR4, UR6, URZ, 0x6 ;  /* 0x0000000604047291 */ /* 0x000fe2000f8f30ff */
[----:B------:R-:W-:Y:S01]  /*38c0*/  UMOV UR28, 0x0 ;  /* 0x00000000001c7882 */ /* 0x000fe20000000000 */
[----:B------:R-:W-:Y:S02]  /*38d0*/  UMOV UR29, 0x8218010 ;  /* 0x08218010001d7882 */ /* 0x000fe40000000000 */
[----:B------:R-:W-:Y:S02]  /*38e0*/  USHF.R.S32.HI UR4, URZ, 0x6, UR4 ;  /* 0x00000006ff047899 */ /* 0x000fe40008011404 */
[----:B------:R-:W-:Y:S02]  /*38f0*/  ULOP3.LUT UR20, UR20, 0x3fff, URZ, 0xc0, !UPT ;  /* 0x00003fff14147892 */ /* 0x000fe4000f8ec0ff */
[----:B------:R-:W-:-:S02]  /*3900*/  UISETP.LT.AND UP0, UPT, UR4, 0x1, UPT ;  /* 0x000000010400788c */ /* 0x000fc4000bf01270 */
[----:B------:R-:W-:Y:S02]  /*3910*/  ULOP3.LUT UR19, UR19, 0x3fff, URZ, 0xc0, !UPT ;  /* 0x00003fff13137892 */ /* 0x000fe4000f8ec0ff */
[----:B------:R-:W-:Y:S01]  /*3920*/  USEL UR18, UR4, 0x1, !UP0 ;  /* 0x0000000104127887 */ /* 0x000fe2000c000000 */
[----:B------:R-:W-:Y:S01]  /*3930*/  UMOV UR26, 0x0 ;  /* 0x00000000001a7882 */ /* 0x000fe20000000000 */
[----:B------:R-:W-:Y:S01]  /*3940*/  UMOV UR27, 0x8218010 ;  /* 0x08218010001b7882 */ /* 0x000fe20000000000 */
[----:B------:R-:W-:Y:S01]  /*3950*/  UMOV UR24, 0x0 ;  /* 0x0000000000187882 */ /* 0x000fe20000000000 */
[----:B------:R-:W-:Y:S01]  /*3960*/  UMOV UR25, 0x8218010 ;  /* 0x0821801000197882 */ /* 0x000fe20000000000 */
[----:B------:R-:W-:Y:S01]  /*3970*/  UMOV UR22, 0x0 ;  /* 0x0000000000167882 */ /* 0x000fe20000000000 */
[----:B------:R-:W-:Y:S01]  /*3980*/  UMOV UR23, 0x8218010 ;  /* 0x0821801000177882 */ /* 0x000fe20000000000 */
[----:B-1----:R-:W-:Y:S02]  /*3990*/  R2UR UR21, R2 ;  /* 0x00000000021572ca */ /* 0x002fe400000e0000 */
[----:B------:R-:W-:-:S13]  /*39a0*/  CS2R R2, SRZ ;  /* 0x0000000000027805 */ /* 0x000fda000001ff00 */
.L_x_76:
[C---:B------:R-:W-:Y:S02]  /*39b0*/  LEA R0, R8.reuse, UR5, 0x3 ;  /* 0x0000000508007c11 */ /* 0x040fe4000f8e18ff */
[----:B------:R-:W-:Y:S02]  /*39c0*/  SHF.L.U32 R5, R3, 0x1f, RZ ;  /* 0x0000001f03057819 */ /* 0x000fe400000006ff */
[----:B------:R-:W-:Y:S02]  /*39d0*/  LEA R4, R8, UR5, 0x4 ;  /* 0x0000000508047c11 */ /* 0x000fe4000f8e20ff */
[----:B------:R-:W1:Y:S02]  /*39e0*/  SYNCS.PHASECHK.TRANS64.TRYWAIT P0, [R0+URZ+0x90], R5 ;  /* 0x00009005000075a7 */ /* 0x000e6400080011ff */
[----:B-1-34-:R-:W-:Y:S05]  /*39f0*/  @!P0 BRA `(.L_x_69) ;  /* 0x0000005400e48947 */ /* 0x01afea0003800000 */
.L_x_169:
[----:B-1----:R-:W1:Y:S01]  /*3a00*/  LDS.128 R4, [R4+0x120] ;  /* 0x0001200004047984 */ /* 0x002e620000000c00 */
[----:B------:R-:W-:Y:S02]  /*3a10*/  VIADD R0, R0, 0xa0 ;  /* 0x000000a000007836 */ /* 0x000fe40000000000 */
[----:B------:R-:W-:Y:S01]  /*3a20*/  VIADD R8, R8, 0x1 ;  /* 0x0000000108087836 */ /* 0x000fe20000000000 */
[----:B------:R-:W-:Y:S01]  /*3a30*/  @!PT LDS RZ, [RZ] ;  /* 0x00000000fffff984 */ /* 0x000fe20000000800 */
[----:B------:R-:W-:Y:S01]  /*3a40*/  @!PT LDS RZ, [RZ] ;  /* 0x00000000fffff984 */ /* 0x000fe20000000800 */
[----:B------:R-:W-:Y:S01]  /*3a50*/  @!PT LDS RZ, [RZ] ;  /* 0x00000000fffff984 */ /* 0x000fe20000000800 */
[----:B------:R-:W-:Y:S01]  /*3a60*/  @!PT LDS RZ, [RZ] ;  /* 0x00000000fffff984 */ /* 0x000fe20000000800 */
[----:B------:R2:W-:Y:S06]  /*3a70*/  MEMBAR.ALL.CTA ;  /* 0x0000000000007992 */ /* 0x0005ec0000008000 */
[----:B--2---:R-:W2:Y:S01]  /*3a80*/  FENCE.VIEW.ASYNC.S ;  /* 0x00000000000073c6 */ /* 0x004ea20000000000 */
[----:B------:R-:W-:-:S04]  /*3a90*/  PRMT R0, RZ, 0x654, R0 ;  /* 0x00000654ff007816 */ /* 0x000fc80000000000 */
[----:B--2---:R2:W-:Y:S01]  /*3aa0*/  SYNCS.ARRIVE.TRANS64.RED.A1T0 RZ, [R0+URZ], RZ ;  /* 0x000000ff00ff79a7 */ /* 0x0045e200081004ff */
[----:B-1----:R-:W-:Y:S01]  /*3ab0*/  LOP3.LUT P1, RZ, R6, 0x1, RZ, 0xc0, !PT ;  /* 0x0000000106ff7812 */ /* 0x002fe2000782c0ff */
[----:B--2---:R-:W-:-:S12]  /*3ac0*/  BRA.U UP2, `(.L_x_70) ;  /* 0x0000000502087547 */ /* 0x004fd8000b800000 */
[----:B------:R-:W1:Y:S01]  /*3ad0*/  LDCU UR6, c[0x0][0x38c] ;  /* 0x00007180ff0677ac */ /* 0x000e620008000800 */
[----:B------:R-:W-:Y:S02]  /*3ae0*/  PLOP3.LUT P2, PT, PT, PT, PT, 0x80, 0x8 ;  /* 0x000000000008781c */ /* 0x000fe40003f4f070 */
[----:B------:R-:W-:Y:S01]  /*3af0*/  SHF.L.U32 R5, R9, 0x1f, RZ ;  /* 0x0000001f09057819 */ /* 0x000fe200000006ff */
[----:B------:R-:W-:Y:S02]  /*3b00*/  ULEA UR7, UR17, UR5, 0x3 ;  /* 0x0000000511077291 */ /* 0x000fe4000f8e18ff */
[----:B------:R-:W-:Y:S02]  /*3b10*/  ULEA UR10, UR17, UR21, 0x6 ;  /* 0x00000015110a7291 */ /* 0x000fe4000f8e30ff */
[----:B-1----:R-:W-:-:S06]  /*3b20*/  UISETP.GE.AND UP0, UPT, UR6, 0x1, UPT ;  /* 0x000000010600788c */ /* 0x002fcc000bf06270 */
[----:B------:R-:W-:-:S05]  /*3b30*/  PLOP3.LUT P0, PT, PT, PT, UP0, 0x80, 0x8 ;  /* 0x000000000008781c */ /* 0x000fca0003f0f008 */
[----:B------:R-:W-:-:S08]  /*3b40*/  @UP0 ULEA UR6, UR16, UR5, 0x3 ;  /* 0x0000000510060291 */ /* 0x000fd0000f8e18ff */
[----:B------:R-:W-:-:S04]  /*3b50*/  @P0 SHF.L.U32 R0, R2, 0x1f, RZ ;  /* 0x0000001f02000819 */ /* 0x000fc800000006ff */
[----:B------:R1:W2:Y:S01]  /*3b60*/  @P0 SYNCS.PHASECHK.TRANS64.TRYWAIT P2, [UR6], R0 ;  /* 0x00000000ff0005a7 */ /* 0x0002a20008041106 */
[----:B------:R-:W3:Y:S02]  /*3b70*/  SYNCS.PHASECHK.TRANS64.TRYWAIT P0, [UR7+0xd0], R5 ;  /* 0x0000d005ff0075a7 */ /* 0x000ee40008001107 */
[----:B-123--:R-:W-:Y:S05]  /*3b80*/  @!P0 BRA `(.L_x_71) ;  /* 0x0000005400948947 */ /* 0x00efea0003800000 */
.L_x_171:
[----:B------:R-:W-:Y:S01]  /*3b90*/  UMOV UR14, UR15 ;  /* 0x0000000f000e7c82 */ /* 0x000fe20008000000 */
[----:B------:R-:W-:Y:S05]  /*3ba0*/  BRA.U !UP0, `(.L_x_72) ;  /* 0x0000000108c07547 */ /* 0x000fea000b800000 */
[----:B------:R-:W-:Y:S02]  /*3bb0*/  UIADD3 UR14, UPT, UPT, UR18, UR15, URZ ;  /* 0x0000000f120e7290 */ /* 0x000fe4000fffe0ff */
[----:B------:R-:W-:Y:S01]  /*3bc0*/  UPLOP3.LUT UP3, UPT, UPT, UPT, UPT, 0x40, 0x4 ;  /* 0x000000000004789c */ /* 0x000fe20003f6e870 */
[----:B------:R-:W-:Y:S01]  /*3bd0*/  UMOV UR13, UR4 ;  /* 0x00000004000d7c82 */ /* 0x000fe20008000000 */
[----:B------:R-:W-:-:S09]  /*3be0*/  UMOV UR46, UR16 ;  /* 0x00000010002e7c82 */ /* 0x000fd20008000000 */
.L_x_75:
[----:B--2---:R-:W-:Y:S01]  /*3bf0*/  ULEA UR6, UR46, UR5, 0x3 ;  /* 0x000000052e067291 */ /* 0x004fe2000f8e18ff */
[----:B---3--:R-:W-:Y:S11]  /*3c00*/  @P2 BRA `(.L_x_73) ;  /* 0x00000000000c2947 */ /* 0x008ff60003800000 */
[----:B-1----:R-:W-:Y:S04]  /*3c10*/  SHF.L.U32 R5, R2, 0x1f, RZ ;  /* 0x0000001f02057819 */ /* 0x002fe800000006ff */
[----:B------:R-:W1:Y:S02]  /*3c20*/  SYNCS.PHASECHK.TRANS64.TRYWAIT P0, [UR6], R5 ;  /* 0x00000005ff0075a7 */ /* 0x000e640008001106 */
[----:B-1----:R-:W-:Y:S05]  /*3c30*/  @!P0 BRA `(.L_x_74) ;  /* 0x0000005400808947 */ /* 0x002fea0003800000 */
.L_x_73:
[----:B------:R-:W-:Y:S01]  /*3c40*/  UISETP.NE.AND UP0, UPT, UR13, 0x1, UPT ;  /* 0x000000010d00788c */ /* 0x000fe2000bf05270 */
[----:B------:R-:W-:Y:S01]  /*3c50*/  PLOP3.LUT P2, PT, PT, PT, PT, 0x80, 0x8 ;  /* 0x000000000008781c */ /* 0x000fe20003f4f070 */
[----:B------:R-:W-:Y:S02]  /*3c60*/  UIADD3 UR16, UPT, UPT, UR46, 0x1, URZ ;  /* 0x000000012e107890 */ /* 0x000fe4000fffe0ff */
[----:B------:R-:W-:Y:S02]  /*3c70*/  ULEA UR32, UR46, UR20, 0x9 ;  /* 0x000000142e207291 */ /* 0x000fe4000f8e48ff */
[----:B------:R-:W-:Y:S01]  /*3c80*/  UISETP.NE.AND UP1, UPT, UR16, 0x4, UPT ;  /* 0x000000041000788c */ /* 0x000fe2000bf25270 */
[----:B------:R-:W-:Y:S01]  /*3c90*/  PLOP3.LUT P0, PT, PT, PT, UP0, 0x80, 0x8 ;  /* 0x000000000008781c */ /* 0x000fe20003f0f008 */
[----:B------:R-:W-:Y:S02]  /*3ca0*/  UIADD3 UR44, UPT, UPT, UR32, 0x80, URZ ;  /* 0x00000080202c7890 */ /* 0x000fe4000fffe0ff */
[----:B------:R-:W-:Y:S02]  /*3cb0*/  USEL UR31, URZ, 0x1, UP1 ;  /* 0x00000001ff1f7887 */ /* 0x000fe40008800000 */
[----:B------:R-:W-:Y:S02]  /*3cc0*/  USEL UR16, UR16, URZ, UP1 ;  /* 0x000000ff10107287 */ /* 0x000fe40008800000 */
[----:B------:R-:W-:Y:S02]  /*3cd0*/  UIADD3 UR40, UPT, UPT, UR32, 0x100, URZ ;  /* 0x0000010020287890 */ /* 0x000fe4000fffe0ff */
[----:B------:R-:W-:Y:S01]  /*3ce0*/  @UP0 ULEA UR30, UR16, UR5, 0x3 ;  /* 0x00000005101e0291 */ /* 0x000fe2000f8e18ff */
[----:B------:R-:W-:Y:S01]  /*3cf0*/  LOP3.LUT R2, R2, UR31, RZ, 0x3c, !PT ;  /* 0x0000001f02027c12 */ /* 0x000fe2000f8e3cff */
[----:B------:R-:W-:Y:S02]  /*3d00*/  UIADD3 UR36, UPT, UPT, UR32, 0x180, URZ ;  /* 0x0000018020247890 */ /* 0x000fe4000fffe0ff */
[----:B------:R-:W-:Y:S01]  /*3d10*/  UIADD3 UR6, UPT, UPT, UR6, 0x20, URZ ;  /* 0x0000002006067890 */ /* 0x000fe2000fffe0ff */
[----:B-1----:R-:W-:Y:S01]  /*3d20*/  @P0 SHF.L.U32 R0, R2, 0x1f, RZ ;  /* 0x0000001f02000819 */ /* 0x002fe200000006ff */
[----:B------:R-:W-:Y:S02]  /*3d30*/  UIADD3 UR15, UPT, UPT, UR15, 0x1, URZ ;  /* 0x000000010f0f7890 */ /* 0x000fe4000fffe0ff */
[----:B------:R-:W-:Y:S01]  /*3d40*/  UIADD3 UR13, UPT, UPT, UR13, -0x1, URZ ;  /* 0xffffffff0d0d7890 */ /* 0x000fe2000fffe0ff */
[----:B------:R2:W3:Y:S01]  /*3d50*/  @P0 SYNCS.PHASECHK.TRANS64.TRYWAIT P2, [UR30], R0 ;  /* 0x00000000ff0005a7 */ /* 0x0004e2000804111e */
[----:B------:R-:W-:Y:S02]  /*3d60*/  ULEA UR30, UR46, UR19, 0x9 ;  /* 0x000000132e1e7291 */ /* 0x000fe4000f8e48ff */
[----:B------:R-:W-:Y:S02]  /*3d70*/  UISETP.NE.AND UP0, UPT, UR15, UR14, UPT ;  /* 0x0000000e0f00728c */ /* 0x000fe4000bf05270 */
[----:B------:R-:W-:Y:S02]  /*3d80*/  UIADD3 UR42, UPT, UPT, UR30, 0x80, URZ ;  /* 0x000000801e2a7890 */ /* 0x000fe4000fffe0ff */
[----:B------:R-:W-:Y:S02]  /*3d90*/  UIADD3 UR38, UPT, UPT, UR30, 0x100, URZ ;  /* 0x000001001e267890 */ /* 0x000fe4000fffe0ff */
[----:B------:R-:W-:Y:S01]  /*3da0*/  UIADD3 UR34, UPT, UPT, UR30, 0x180, URZ ;  /* 0x000001801e227890 */ /* 0x000fe2000fffe0ff */
[----:B------:R-:W-:Y:S01]  /*3db0*/  UMOV UR33, 0x40004040 ;  /* 0x4000404000217882 */ /* 0x000fe20000000000 */
[----:B------:R-:W-:Y:S01]  /*3dc0*/  UMOV UR31, 0x40004040 ;  /* 0x40004040001f7882 */ /* 0x000fe20000000000 */
[----:B------:R-:W-:Y:S01]  /*3dd0*/  UMOV UR45, 0x40004040 ;  /* 0x40004040002d7882 */ /* 0x000fe20000000000 */
[----:B------:R2:W-:Y:S01]  /*3de0*/  UTCHMMA.2CTA gdesc[UR32], gdesc[UR30], tmem[UR10], tmem[UR28], idesc[UR29], UP3 ;  /* 0x00ff1c1e200075ea */ /* 0x0005e20009a0000a */
[----:B------:R-:W-:Y:S01]  /*3df0*/  UPLOP3.LUT UP3, UPT, UPT, UPT, UPT, 0x80, 0x8 ;  /* 0x000000000008789c */ /* 0x000fe20003f6f070 */
[----:B------:R-:W-:Y:S01]  /*3e00*/  UMOV UR43, 0x40004040 ;  /* 0x40004040002b7882 */ /* 0x000fe20000000000 */
[----:B------:R-:W-:Y:S01]  /*3e10*/  UMOV UR41, 0x40004040 ;  /* 0x4000404000297882 */ /* 0x000fe20000000000 */
[----:B------:R2:W-:Y:S01]  /*3e20*/  UTCHMMA.2CTA gdesc[UR44], gdesc[UR42], tmem[UR10], tmem[UR26], idesc[UR27], UPT ;  /* 0x00ff1a2a2c0075ea */ /* 0x0005e2000ba0000a */
[----:B------:R-:W-:Y:S01]  /*3e30*/  UMOV UR39, 0x40004040 ;  /* 0x4000404000277882 */ /* 0x000fe20000000000 */
[----:B------:R-:W-:Y:S01]  /*3e40*/  UMOV UR37, 0x40004040 ;  /* 0x4000404000257882 */ /* 0x000fe20000000000 */
[----:B------:R-:W-:Y:S01]  /*3e50*/  UMOV UR35, 0x40004040 ;  /* 0x4000404000237882 */ /* 0x000fe20000000000 */
[----:B------:R2:W-:Y:S01]  /*3e60*/  UTCHMMA.2CTA gdesc[UR40], gdesc[UR38], tmem[UR10], tmem[UR24], idesc[UR25], UPT ;  /* 0x00ff1826280075ea */ /* 0x0005e2000ba0000a */
[----:B------:R2:W-:Y:S01]  /*3e70*/  UTCHMMA.2CTA gdesc[UR36], gdesc[UR34], tmem[UR10], tmem[UR22], idesc[UR23], UPT ;  /* 0x00ff1622240075ea */ /* 0x0005e2000ba0000a */
[----:B------:R2:W-:Y:S01]  /*3e80*/  UTCBAR.2CTA.MULTICAST [UR6], URZ, UR12 ;  /* 0x000000ff060073e9 */ /* 0x0005e2000820080c */
[----:B------:R-:W-:Y:S01]  /*3e90*/  UMOV UR46, UR16 ;  /* 0x00000010002e7c82 */ /* 0x000fe20008000000 */
[----:B------:R-:W-:Y:S05]  /*3ea0*/  BRA.U UP0, `(.L_x_75) ;  /* 0xfffffffd00507547 */ /* 0x000fea000b83ffff */
.L_x_72:
[----:B------:R-:W-:Y:S01]  /*3eb0*/  UIADD3 UR7, UPT, UPT, UR7, 0xb0, URZ ;  /* 0x000000b007077890 */ /* 0x000fe2000fffe0ff */
[----:B------:R-:W-:-:S08]  /*3ec0*/  UMOV UR15, UR14 ;  /* 0x0000000e000f7c82 */ /* 0x000fd00008000000 */
[----:B------:R4:W-:Y:S01]  /*3ed0*/  UTCBAR.2CTA.MULTICAST [UR7], URZ, UR11 ;  /* 0x000000ff070073e9 */ /* 0x0009e2000820080b */
[----:B------:R-:W-:Y:S02]  /*3ee0*/  NOP ;  /* 0x0000000000007918 */ /* 0x000fe40000000000 */
.L_x_70:
[----:B------:R-:W-:Y:S01]  /*3ef0*/  UIADD3 UR17, UPT, UPT, UR17, 0x1, URZ ;  /* 0x0000000111117890 */ /* 0x000fe2000fffe0ff */
[----:B------:R-:W-:-:S03]  /*3f00*/  ISETP.NE.AND P0, PT, R8, 0x2, PT ;  /* 0x000000020800780c */ /* 0x000fc60003f05270 */
[----:B------:R-:W-:Y:S01]  /*3f10*/  UISETP.NE.AND UP0, UPT, UR17, 0x4, UPT ;  /* 0x000000041100788c */ /* 0x000fe2000bf05270 */
[----:B-12---:R-:W-:Y:S02]  /*3f20*/  SEL R0, RZ, 0x1, P0 ;  /* 0x00000001ff007807 */ /* 0x006fe40000000000 */
[----:B------:R-:W-:Y:S01]  /*3f30*/  SEL R8, R8, RZ, P0 ;  /* 0x000000ff08087207 */ /* 0x000fe20000000000 */
[----:B------:R-:W-:Y:S01]  /*3f40*/  USEL UR6, URZ, 0x1, UP0 ;  /* 0x00000001ff067887 */ /* 0x000fe20008000000 */
[----:B------:R-:W-:Y:S01]  /*3f50*/  LOP3.LUT R3, R3, R0, RZ, 0x3c, !PT ;  /* 0x0000000003037212 */ /* 0x000fe200078e3cff */
[----:B------:R-:W-:-:S04]  /*3f60*/  USEL UR17, UR17, URZ, UP0 ;  /* 0x000000ff11117287 */ /* 0x000fc80008000000 */
[----:B------:R-:W-:Y:S01]  /*3f70*/  LOP3.LUT R9, R9, UR6, RZ, 0x3c, !PT ;  /* 0x0000000609097c12 */ /* 0x000fe2000f8e3cff */
[----:B------:R-:W-:Y:S07]  /*3f80*/  @P1 BRA `(.L_x_76) ;  /* 0xfffffff800881947 */ /* 0x000fee000383ffff */
[----:B------:R-:W1:Y:S01]  /*3f90*/  S2UR UR4, SR_CgaCtaId ;  /* 0x00000000000479c3 */ /* 0x000e620000008800 */
[----:B------:R-:W-:Y:S01]  /*3fa0*/  ELECT P0, URZ, PT ;  /* 0x0000000000ff782f */ /* 0x000fe20003800000 */
[----:B------:R-:W-:Y:S01]  /*3fb0*/  HFMA2 R0, -RZ, RZ, 0, 5.9604644775390625e-08 ;  /* 0x00000001ff007431 */ /* 0x000fe200000001ff */
[----:B------:R-:W-:-:S05]  /*3fc0*/  UMOV UR6, 0x40 ;  /* 0x0000004000067882 */ /* 0x000fca0000000000 */
[----:B------:R-:W-:Y:S01]  /*3fd0*/  UVIRTCOUNT.DEALLOC.SMPOOL 0x80 ;  /* 0x000000800000784c */ /* 0x000fe20000000000 */
[----:B------:R-:W-:Y:S02]  /*3fe0*/  UISETP.NE.AND UP0, UPT, UR9, URZ, UPT ;  /* 0x000000ff0900728c */ /* 0x000fe4000bf05270 */
[----:B-1----:R-:W-:-:S09]  /*3ff0*/  ULEA UR4, UR4, UR6, 0x18 ;  /* 0x0000000604047291 */ /* 0x002fd2000f8ec0ff */
[----:B------:R1:W-:Y:S01]  /*4000*/  @P0 STS.U8 [UR4+0x1c], R0 ;  /* 0x00001c00ff000988 */ /* 0x0003e20008000004 */
[----:B------:R-:W-:Y:S05]  /*4010*/  BRA.U UP0, `(.L_x_77) ;  /* 0x0000000100a07547 */ /* 0x000fea000b800000 */
[----:B------:R-:W-:Y:S01]  /*4020*/  UIADD3 UR6, UPT, UPT, UR5, 0xd0, URZ ;  /* 0x000000d005067890 */ /* 0x000fe2000fffe0ff */
[----:B------:R-:W-:-:S03]  /*4030*/  SHF.L.U32 R3, R9, 0x1f, RZ ;  /* 0x0000001f09037819 */ /* 0x000fc600000006ff */
[----:B----4-:R-:W-:-:S09]  /*4040*/  ULEA UR7, UR17, UR6, 0x3 ;  /* 0x0000000611077291 */ /* 0x010fd2000f8e18ff */
[----:B------:R-:W2:Y:S02]  /*4050*/  SYNCS.PHASECHK.TRANS64.TRYWAIT P0, [UR7], R3 ;  /* 0x00000003ff0075a7 */ /* 0x000ea40008001107 */
[----:B--2---:R-:W-:Y:S05]  /*4060*/  @!P0 BRA `(.L_x_78) ;  /* 0x00000050008c8947 */ /* 0x004fea0003800000 */
.L_x_174:
        /* <DEDUP_REMOVED lines=9> */
.L_x_176:
        /* <DEDUP_REMOVED lines=9> */
.L_x_178:
[----:B------:R-:W-:-:S04]  /*4190*/  UIADD3 UR9, UPT, UPT, UR9, 0x1, URZ ;  /* 0x0000000109097890 */ /* 0x000fc8000fffe0ff */
[----:B------:R-:W-:-:S04]  /*41a0*/  UISETP.NE.AND UP1, UPT, UR9, 0x4, UPT ;  /* 0x000000040900788c */ /* 0x000fc8000bf25270 */
[----:B------:R-:W-:Y:S02]  /*41b0*/  USEL UR7, URZ, 0x1, UP1 ;  /* 0x00000001ff077887 */ /* 0x000fe40008800000 */
[----:B------:R-:W-:-:S04]  /*41c0*/  USEL UR9, UR9, URZ, UP1 ;  /* 0x000000ff09097287 */ /* 0x000fc80008800000 */
[----:B------:R-:W-:Y:S01]  /*41d0*/  ULEA UR9, UR9, UR6, 0x3 ;  /* 0x0000000609097291 */ /* 0x000fe2000f8e18ff */
[----:B-1----:R-:W-:-:S04]  /*41e0*/  LOP3.LUT R3, R2, UR7, RZ, 0x3c, !PT ;  /* 0x0000000702037c12 */ /* 0x002fc8000f8e3cff */
[----:B------:R-:W-:Y:S01]  /*41f0*/  SHF.L.U32 R3, R3, 0x1f, RZ ;  /* 0x0000001f03037819 */ /* 0x000fe200000006ff */
[----:B------:R-:W-:-:S04]  /*4200*/  IMAD.U32 R0, RZ, RZ, UR9 ;  /* 0x00000009ff007e24 */ /* 0x000fc8000f8e00ff */
[----:B------:R1:W2:Y:S03]  /*4210*/  SYNCS.PHASECHK.TRANS64.TRYWAIT P0, [R0+URZ], R3 ;  /* 0x00000003000075a7 */ /* 0x0002a600080011ff */
[----:B--2---:R-:W-:Y:S05]  /*4220*/  @!P0 NANOSLEEP.SYNCS 0x989680 ;  /* 0x009896800000895d */ /* 0x004fea0003900000 */
[----:B------:R-:W2:Y:S02]  /*4230*/  @!P0 SYNCS.PHASECHK.TRANS64 P0, [R0+URZ], R3 ;  /* 0x00000003000085a7 */ /* 0x000ea400080010ff */
[----:B--2---:R-:W-:Y:S05]  /*4240*/  @P0 BRA `(.L_x_81) ;  /* 0x0000000000200947 */ /* 0x004fea0003800000 */
.L_x_82:
[----:B--2---:R2:W4:Y:S02]  /*4250*/  SYNCS.PHASECHK.TRANS64.TRYWAIT P0, [R0+URZ], R3 ;  /* 0x00000003000075a7 */ /* 0x00452400080011ff */
[----:B----4-:R-:W-:Y:S05]  /*4260*/  @!P0 NANOSLEEP.SYNCS 0x989680 ;  /* 0x009896800000895d */ /* 0x010fea0003900000 */
[----:B------:R-:W4:Y:S02]  /*4270*/  @!P0 SYNCS.PHASECHK.TRANS64 P0, [R0+URZ], R3 ;  /* 0x00000003000085a7 */ /* 0x000f2400080010ff */
[----:B----4-:R-:W-:Y:S05]  /*4280*/  @!P0 BRA `(.L_x_82) ;  /* 0xfffffffc00f08947 */ /* 0x010fea000383ffff */
[----:B------:R-:W-:Y:S05]  /*4290*/  BRA `(.L_x_81) ;  /* 0x00000000000c7947 */ /* 0x000fea0003800000 */
.L_x_77:
[----:B------:R-:W-:-:S04]  /*42a0*/  UIADD3 UR6, UPT, UPT, UR5, 0x110, URZ ;  /* 0x0000011005067890 */ /* 0x000fc8000fffe0ff */
[----:B------:R-:W-:-:S09]  /*42b0*/  UPRMT UR6, UR8, 0x654, UR6 ;  /* 0x0000065408067896 */ /* 0x000fd20008000006 */
[----:B------:R-:W-:Y:S03]  /*42c0*/  SYNCS.ARRIVE.TRANS64.RED.A1T0 RZ, [UR6], RZ ;  /* 0x000000ffffff79a7 */ /* 0x000fe60008100406 */
.L_x_81:
[----:B-12---:R-:W-:Y:S01]  /*42d0*/  SHF.L.U32 R3, RZ, 0x1f, RZ ;  /* 0x0000001fff037819 */ /* 0x006fe200000006ff */
[----:B------:R-:W-:Y:S01]  /*42e0*/  UIADD3 UR6, UPT, UPT, UR5, 0x110, URZ ;  /* 0x0000011005067890 */ /* 0x000fe2000fffe0ff */
[----:B------:R-:W-:Y:S02]  /*42f0*/  PLOP3.LUT P0, PT, PT, PT, UP0, 0x80, 0x8 ;  /* 0x000000000008781c */ /* 0x000fe40003f0f008 */
[----:B------:R-:W1:Y:S02]  /*4300*/  SYNCS.PHASECHK.TRANS64.TRYWAIT P1, [UR5+0x110], R3 ;  /* 0x00011003ff0075a7 */ /* 0x000e640008021105 */
[----:B-1----:R-:W-:Y:S09]  /*4310*/  @!P1 BRA `(.L_x_83) ;  /* 0x0000005000289947 */ /* 0x002ff20003800000 */
.L_x_180:
[----:B------:R-:W-:Y:S01]  /*4320*/  @!UP0 UPRMT UR6, UR8, 0x654, UR6 ;  /* 0x0000065408068896 */ /* 0x000fe20008000006 */
[----:B------:R-:W-:Y:S02]  /*4330*/  UMOV UR5, 0x1 ;  /* 0x0000000100057882 */ /* 0x000fe40000000000 */
[----:B------:R-:W-:-:S06]  /*4340*/  UMOV UR8, 0xffff ;  /* 0x0000ffff00087882 */ /* 0x000fcc0000000000 */
[----:B------:R-:W-:Y:S01]  /*4350*/  @!P0 SYNCS.ARRIVE.TRANS64.RED.A1T0 RZ, [UR6], RZ ;  /* 0x000000ffffff89a7 */ /* 0x000fe20008100406 */
[----:B------:R-:W-:Y:S01]  /*4360*/  NOP ;  /* 0x0000000000007918 */ /* 0x000fe20000000000 */
[----:B-1----:R-:W1:Y:S01]  /*4370*/  LDS R0, [UR4+0x14] ;  /* 0x00001404ff007984 */ /* 0x002e620008000800 */
[----:B------:R-:W-:-:S04]  /*4380*/  ULOP3.LUT UR6, UR21, 0xffff, URZ, 0xc0, !UPT ;  /* 0x0000ffff15067892 */ /* 0x000fc8000f8ec0ff */
[----:B------:R-:W-:-:S04]  /*4390*/  USHF.R.U32.HI UR6, URZ, 0x5, UR6 ;  /* 0x00000005ff067899 */ /* 0x000fc80008011606 */
[----:B------:R-:W-:Y:S02]  /*43a0*/  USHF.L.U32 UR8, UR8, UR6, URZ ;  /* 0x0000000608087299 */ /* 0x000fe400080006ff */
[----:B------:R-:W-:-:S04]  /*43b0*/  USHF.L.U32 UR5, UR5, UR6, URZ ;  /* 0x0000000605057299 */ /* 0x000fc800080006ff */
[----:B-1----:R-:W-:-:S04]  /*43c0*/  LOP3.LUT R0, R0, UR8, RZ, 0xc0, !PT ;  /* 0x0000000800007c12 */ /* 0x002fc8000f8ec0ff */
[----:B------:R-:W-:-:S13]  /*43d0*/  ISETP.NE.AND P0, PT, R0, UR8, PT ;  /* 0x0000000800007c0c */ /* 0x000fda000bf05270 */
[----:B------:R-:W-:Y:S05]  /*43e0*/  @P0 BRA `(.L_x_84) ;  /* 0x0000000000580947 */ /* 0x000fea0003800000 */
[----:B------:R-:W1:Y:S02]  /*43f0*/  LDS R0, [UR4+0x18] ;  /* 0x00001804ff007984 */ /* 0x000e640008000800 */
[----:B-1----:R-:W-:-:S04]  /*4400*/  LOP3.LUT R0, R0, UR5, RZ, 0xc0, !PT ;  /* 0x0000000500007c12 */ /* 0x002fc8000f8ec0ff */
[----:B------:R-:W-:-:S13]  /*4410*/  ISETP.NE.AND P0, PT, R0, UR5, PT ;  /* 0x0000000500007c0c */ /* 0x000fda000bf05270 */
[----:B------:R-:W-:Y:S05]  /*4420*/  @P0 BRA `(.L_x_85) ;  /* 0x00000000003c0947 */ /* 0x000fea0003800000 */
[----:B------:R-:W1:Y:S01]  /*4430*/  S2R R2, SR_LANEID ;  /* 0x0000000000027919 */ /* 0x000e620000000000 */
[----:B------:R-:W-:Y:S01]  /*4440*/  ULOP3.LUT UR8, URZ, UR8, URZ, 0x33, !UPT ;  /* 0x00000008ff087292 */ /* 0x000fe2000f8e33ff */
[----:B------:R-:W-:Y:S01]  /*4450*/  LOP3.LUT R4, RZ, UR5, RZ, 0x33, !PT ;  /* 0x00000005ff047c12 */ /* 0x000fe2000f8e33ff */
[----:B----4-:R-:W-:Y:S02]  /*4460*/  VOTEU.ANY UR7, UPT, PT ;  /* 0x0000000000077886 */ /* 0x010fe400038e0100 */
[----:B------:R-:W-:Y:S01]  /*4470*/  UFLO.U32 UR7, UR7 ;  /* 0x00000007000772bd */ /* 0x000fe200080e0000 */
[----:B------:R-:W2:Y:S01]  /*4480*/  REDUX UR5, R4 ;  /* 0x00000000040573c4 */ /* 0x000ea20000000000 */
[----:B------:R-:W-:-:S06]  /*4490*/  IMAD.U32 R0, RZ, RZ, UR8 ;  /* 0x00000008ff007e24 */ /* 0x000fcc000f8e00ff */
[----:B------:R4:W-:Y:S01]  /*44a0*/  UTCATOMSWS.AND URZ, UR8 ;  /* 0x0000000800ff79e3 */ /* 0x0009e20008000000 */
[----:B------:R-:W3:Y:S01]  /*44b0*/  REDUX UR6, R0 ;  /* 0x00000000000673c4 */ /* 0x000ee20000000000 */
[----:B-1----:R-:W-:Y:S01]  /*44c0*/  ISETP.EQ.U32.AND P0, PT, R2, UR7, PT ;  /* 0x0000000702007c0c */ /* 0x002fe2000bf02070 */
[----:B--2---:R-:W-:Y:S01]  /*44d0*/  IMAD.U32 R2, RZ, RZ, UR5 ;  /* 0x00000005ff027e24 */ /* 0x004fe2000f8e00ff */
[----:B---3--:R-:W-:-:S11]  /*44e0*/  MOV R3, UR6 ;  /* 0x0000000600037c02 */ /* 0x008fd60008000f00 */
[----:B------:R4:W-:Y:S04]  /*44f0*/  @P0 ATOMS.AND RZ, [UR4+0x14], R3 ;  /* 0x00001403ffff098c */ /* 0x0009e8000a800004 */
[----:B------:R4:W-:Y:S01]  /*4500*/  @P0 ATOMS.AND RZ, [UR4+0x18], R2 ;  /* 0x00001802ffff098c */ /* 0x0009e2000a800004 */
[----:B------:R-:W-:Y:S05]  /*4510*/  BRA `(.L_x_86) ;  /* 0x0000000000147947 */ /* 0x000fea0003800000 */
.L_x_85:
[----:B------:R-:W-:Y:S02]  /*4520*/  MOV R2, 0x4540 ;  /* 0x0000454000027802 */ /* 0x000fe40000000f00 */
[----:B---345:R-:W-:Y:S05]  /*4530*/  CALL.REL.NOINC `($__internal_0_$__cuda_sm10x_tcgen05_guardrail_trap_col_being_dealloced_not_returned_by_alloc) ;  /* 0x0000005400087944 */ /* 0x038fea0003c00000 */
[----:B------:R-:W-:Y:S05]  /*4540*/  BRA `(.L_x_86) ;  /* 0x0000000000087947 */ /* 0x000fea0003800000 */
.L_x_84:
[----:B------:R-:W-:Y:S02]  /*4550*/  MOV R2, 0x4570 ;  /* 0x0000457000027802 */ /* 0x000fe40000000f00 */
[----:B---345:R-:W-:Y:S05]  /*4560*/  CALL.REL.NOINC `($__internal_2_$__cuda_sm10x_tcgen05_guardrail_trap_unallocated_columns_being_dealloced) ;  /* 0x0000005400147944 */ /* 0x038fea0003c00000 */
.L_x_86:
[----:B------:R-:W-:Y:S01]  /*4570*/  NOP ;  /* 0x0000000000007918 */ /* 0x000fe20000000000 */
[----:B----4-:R-:W-:Y:S05]  /*4580*/  EXIT ;  /* 0x000000000000794d */ /* 0x010fea0003800000 */
.L_x_57:
[----:B------:R-:W-:-:S09]  /*4590*/  UISETP.NE.OR UP4, UPT, UR10, 0x3, !UP4 ;  /* 0x000000030a00788c */ /* 0x000fd2000e785670 */
[----:B------:R-:W-:Y:S05]  /*45a0*/  BRA.U UP4, `(.L_x_87) ;  /* 0x00000011046c7547 */ /* 0x000fea000b800000 */
[----:B------:R-:W2:Y:S01]  /*45b0*/  LDC R0, c[0x0][0xb30] ;  /* 0x0002cc00ff007b82 */ /* 0x000ea20000000800 */
[----:B------:R-:W-:Y:S01]  /*45c0*/  UMOV UR4, 0x400 ;  /* 0x0000040000047882 */ /* 0x000fe20000000000 */
[----:B------:R-:W-:Y:S01]  /*45d0*/  HFMA2 R34, -RZ, RZ, 0, 0 ;  /* 0x00000000ff227431 */ /* 0x000fe200000001ff */
[----:B------:R-:W-:Y:S01]  /*45e0*/  ULEA UR4, UR37, UR4, 0x18 ;  /* 0x0000000425047291 */ /* 0x000fe2000f8ec0ff */
[----:B------:R-:W-:Y:S01]  /*45f0*/  IMAD.MOV.U32 R37, RZ, RZ, 0x1 ;  /* 0x00000001ff257424 */ /* 0x000fe200078e00ff */
[----:B------:R-:W-:Y:S01]  /*4600*/  MOV R27, 0x1000 ;  /* 0x00001000001b7802 */ /* 0x000fe20000000f00 */
[----:B------:R-:W-:Y:S01]  /*4610*/  IMAD.MOV.U32 R36, RZ, RZ, RZ ;  /* 0x000000ffff247224 */ /* 0x000fe200078e00ff */
[----:B------:R-:W-:Y:S01]  /*4620*/  UIADD3 UR5, UPT, UPT, UR4, 0x58, URZ ;  /* 0x0000005804057890 */ /* 0x000fe2000fffe0ff */
[----:B------:R-:W3:Y:S01]  /*4630*/  LDC R25, c[0x0][0x370] ;  /* 0x0000dc00ff197b82 */ /* 0x000ee20000000800 */
[----:B------:R-:W-:Y:S02]  /*4640*/  UPLOP3.LUT UP0, UPT, UPT, UPT, UPT, 0x40, 0x4 ;  /* 0x000000000004789c */ /* 0x000fe40003f0e870 */
[----:B------:R-:W-:-:S02]  /*4650*/  UIADD3 UR41, UPT, UPT, UR4, 0x40, URZ ;  /* 0x0000004004297890 */ /* 0x000fc4000fffe0ff */
[----:B------:R-:W-:Y:S02]  /*4660*/  UIADD3 UR33, UPT, UPT, UR4, 0x48, URZ ;  /* 0x0000004804217890 */ /* 0x000fe4000fffe0ff */
[----:B------:R-:W-:Y:S01]  /*4670*/  UIADD3 UR25, UPT, UPT, UR4, 0x50, URZ ;  /* 0x0000005004197890 */ /* 0x000fe2000fffe0ff */
[----:B------:R-:W4:Y:S01]  /*4680*/  LDC R2, c[0x0][0xb0c] ;  /* 0x0002c300ff027b82 */ /* 0x000f220000000800 */
[----:B------:R-:W-:-:S07]  /*4690*/  UPRMT UR5, UR37, 0x654, UR5 ;  /* 0x0000065425057896 */ /* 0x000fce0008000005 */
[----:B------:R-:W1:Y:S01]  /*46a0*/  LDC R24, c[0x0][0xb20] ;  /* 0x0002c800ff187b82 */ /* 0x000e620000000800 */
[----:B--2---:R-:W-:-:S07]  /*46b0*/  ISETP.NE.AND P1, PT, R0, 0x1, PT ;  /* 0x000000010000780c */ /* 0x004fce0003f25270 */
[----:B------:R-:W2:Y:S08]  /*46c0*/  LDC.64 R38, c[0x0][0x348] ;  /* 0x0000d200ff267b82 */ /* 0x000eb00000000a00 */
[----:B------:R-:W1:Y:S08]  /*46d0*/  LDC.64 R16, c[0x0][0x888] ;  /* 0x00022200ff107b82 */ /* 0x000e700000000a00 */
[----:B------:R-:W1:Y:S08]  /*46e0*/  LDC.64 R22, c[0x0][0xb10] ;  /* 0x0002c400ff167b82 */ /* 0x000e700000000a00 */
[----:B------:R-:W1:Y:S08]  /*46f0*/  LDC.64 R6, c[0x0][0xb18] ;  /* 0x0002c600ff067b82 */ /* 0x000e700000000a00 */
[----:B------:R-:W1:Y:S08]  /*4700*/  LDC.64 R4, c[0x0][0xb28] ;  /* 0x0002ca00ff047b82 */ /* 0x000e700000000a00 */
[----:B------:R-:W1:Y:S08]  /*4710*/  LDC.64 R18, c[0x0][0x890] ;  /* 0x00022400ff127b82 */ /* 0x000e700000000a00 */
[----:B--2345:R-:W1:Y:S02]  /*4720*/  LDC R32, c[0x0][0x374] ;  /* 0x0000dd00ff207b82 */ /* 0x03ce640000000800 */
.L_x_98:
[----:B------:R-:W-:Y:S02]  /*4730*/  LEA R0, R36, UR4, 0x3 ;  /* 0x0000000424007c11 */ /* 0x000fe4000f8e18ff */
[----:B------:R-:W-:Y:S02]  /*4740*/  SHF.L.U32 R3, R34, 0x1f, RZ ;  /* 0x0000001f22037819 */ /* 0x000fe400000006ff */
[----:B------:R-:W-:Y:S02]  /*4750*/  LEA R28, R36, UR4, 0x4 ;  /* 0x00000004241c7c11 */ /* 0x000fe4000f8e20ff */
[----:B--2---:R-:W2:Y:S02]  /*4760*/  SYNCS.PHASECHK.TRANS64.TRYWAIT P0, [R0+URZ+0x90], R3 ;  /* 0x00009003000075a7 */ /* 0x004ea400080011ff */
[----:B--2---:R-:W-:Y:S05]  /*4770*/  @!P0 BRA `(.L_x_88) ;  /* 0x0000004c00288947 */ /* 0x004fea0003800000 */
.L_x_181:
[----:B------:R-:W-:Y:S01]  /*4780*/  ISETP.GE.AND P0, PT, R26, 0x1, PT ;  /* 0x000000011a00780c */ /* 0x000fe20003f06270 */
[----:B------:R-:W3:Y:S01]  /*4790*/  LDS.128 R28, [R28+0x120] ;  /* 0x000120001c1c7984 */ /* 0x000ee20000000c00 */
[----:B--2---:R-:W-:Y:S01]  /*47a0*/  VIADD R0, R0, 0xa0 ;  /* 0x000000a000007836 */ /* 0x004fe20000000000 */
[----:B------:R-:W-:Y:S01]  /*47b0*/  @!PT LDS RZ, [RZ] ;  /* 0x00000000fffff984 */ /* 0x000fe20000000800 */
[----:B------:R-:W-:Y:S01]  /*47c0*/  @!PT LDS RZ, [RZ] ;  /* 0x00000000fffff984 */ /* 0x000fe20000000800 */
[----:B------:R-:W-:Y:S01]  /*47d0*/  @!PT LDS RZ, [RZ] ;  /* 0x00000000fffff984 */ /* 0x000fe20000000800 */
[----:B------:R-:W-:Y:S01]  /*47e0*/  @!PT LDS RZ, [RZ] ;  /* 0x00000000fffff984 */ /* 0x000fe20000000800 */
[----:B------:R2:W-:Y:S06]  /*47f0*/  MEMBAR.ALL.CTA ;  /* 0x0000000000007992 */ /* 0x0005ec0000008000 */
[----:B--2---:R-:W2:Y:S01]  /*4800*/  FENCE.VIEW.ASYNC.S ;  /* 0x00000000000073c6 */ /* 0x004ea20000000000 */
[----:B------:R-:W-:Y:S04]  /*4810*/  PRMT R0, RZ, 0x654, R0 ;  /* 0x00000654ff007816 */ /* 0x000fe80000000000 */
[----:B--2---:R2:W-:Y:S01]  /*4820*/  SYNCS.ARRIVE.TRANS64.RED.A1T0 RZ, [R0+URZ], RZ ;  /* 0x000000ff00ff79a7 */ /* 0x0045e200081004ff */
[----:B---3--:R-:W-:Y:S11]  /*4830*/  LOP3.LUT P3, RZ, R30, 0x1, RZ, 0xc0, !PT ;  /* 0x000000011eff7812 */ /* 0x008ff6000786c0ff */
[----:B------:R-:W-:Y:S02]  /*4840*/  @!UPT UIADD3 URZ, UPT, UPT, URZ, URZ, URZ ;  /* 0x000000fffffff290 */ /* 0x000fe4000fffe0ff */
[----:B------:R-:W-:Y:S02]  /*4850*/  @P3 MOV R13, R28 ;  /* 0x0000001c000d3202 */ /* 0x000fe40000000f00 */
[----:B------:R-:W-:Y:S01]  /*4860*/  @P3 LOP3.LUT R8, R29, 0xffff, RZ, 0xc0, !PT ;  /* 0x0000ffff1d083812 */ /* 0x000fe200078ec0ff */
[----:B--2---:R-:W-:Y:S06]  /*4870*/  @!P0 BRA `(.L_x_89) ;  /* 0x0000000000a48947 */ /* 0x004fec0003800000 */
[----:B-1----:R-:W-:Y:S01]  /*4880*/  IMAD.HI.U32 R41, R32, R7, RZ ;  /* 0x0000000720297227 */ /* 0x002fe200078e00ff */
[----:B------:R-:W-:Y:S02]  /*4890*/  ISETP.NE.AND P0, PT, R6, 0x1, PT ;  /* 0x000000010600780c */ /* 0x000fe40003f05270 */
[----:B------:R-:W-:Y:S01]  /*48a0*/  ISETP.NE.AND P2, PT, R26, 0x1, PT ;  /* 0x000000011a00780c */ /* 0x000fe20003f45270 */
[----:B------:R-:W-:Y:S01]  /*48b0*/  IMAD.HI.U32 R40, R25, R22, RZ ;  /* 0x0000001619287227 */ /* 0x000fe200078e00ff */
[----:B------:R-:W-:Y:S02]  /*48c0*/  SHF.R.U32.HI R41, RZ, R24, R41 ;  /* 0x00000018ff297219 */ /* 0x000fe40000011629 */
[----:B------:R-:W-:Y:S01]  /*48d0*/  ISETP.NE.AND P4, PT, R2, 0x1, PT ;  /* 0x000000010200780c */ /* 0x000fe20003f85270 */
[----:B------:R-:W-:Y:S01]  /*48e0*/  IMAD.HI.U32 R42, R13, R22, RZ ;  /* 0x000000160d2a7227 */ /* 0x000fe200078e00ff */
[----:B------:R-:W-:Y:S02]  /*48f0*/  SHF.R.U32.HI R40, RZ, R23, R40 ;  /* 0x00000017ff287219 */ /* 0x000fe40000011628 */
[----:B------:R-:W-:Y:S01]  /*4900*/  SEL R3, R32, R41, !P0 ;  /* 0x0000002920037207 */ /* 0x000fe20004000000 */
[C---:B------:R-:W-:Y:S01]  /*4910*/  IMAD.HI.U32 R41, R8.reuse, R7, RZ ;  /* 0x0000000708297227 */ /* 0x040fe200078e00ff */
[----:B------:R-:W-:Y:S02]  /*4920*/  SEL R11, R25, R40, !P4 ;  /* 0x00000028190b7207 */ /* 0x000fe40006000000 */
[----:B------:R-:W-:Y:S01]  /*4930*/  SHF.R.U32.HI R42, RZ, R23, R42 ;  /* 0x00000017ff2a7219 */ /* 0x000fe2000001162a */
[----:B------:R-:W-:Y:S01]  /*4940*/  IMAD.HI.U32 R44, R3, R4, RZ ;  /* 0x00000004032c7227 */ /* 0x000fe200078e00ff */
[----:B------:R-:W-:Y:S03]  /*4950*/  SHF.R.U32.HI R41, RZ, R24, R41 ;  /* 0x00000018ff297219 */ /* 0x000fe60000011629 */
[----:B------:R-:W-:Y:S01]  /*4960*/  IMAD.HI.U32 R40, R11, R4, RZ ;  /* 0x000000040b287227 */ /* 0x000fe200078e00ff */
[----:B------:R-:W-:Y:S02]  /*4970*/  @P2 SHF.R.U32.HI R3, RZ, R5, R44 ;  /* 0x00000005ff032219 */ /* 0x000fe4000001162c */
[----:B------:R-:W-:Y:S02]  /*4980*/  SEL R9, R8, R41, !P0 ;  /* 0x0000002908097207 */ /* 0x000fe40004000000 */
[----:B------:R-:W-:Y:S01]  /*4990*/  @P2 SHF.R.U32.HI R11, RZ, R5, R40 ;  /* 0x00000005ff0b2219 */ /* 0x000fe20000011628 */
[C---:B------:R-:W-:Y:S01]  /*49a0*/  IMAD R10, R26.reuse, R3, RZ ;  /* 0x000000031a0a7224 */ /* 0x040fe200078e02ff */
[----:B------:R-:W-:Y:S01]  /*49b0*/  SEL R3, R13, R42, !P4 ;  /* 0x0000002a0d037207 */ /* 0x000fe20006000000 */
[C---:B------:R-:W-:Y:S03]  /*49c0*/  IMAD.HI.U32 R14, R9.reuse, R4, RZ ;  /* 0x00000004090e7227 */ /* 0x040fe600078e00ff */
[----:B------:R-:W-:Y:S01]  /*49d0*/  ISETP.GE.AND P0, PT, R9, R10, PT ;  /* 0x0000000a0900720c */ /* 0x000fe20003f06270 */
[C---:B------:R-:W-:Y:S01]  /*49e0*/  IMAD R12, R26.reuse, R11, RZ ;  /* 0x0000000b1a0c7224 */ /* 0x040fe200078e02ff */
[-C--:B------:R-:W-:Y:S04]  /*49f0*/  SHF.R.U32.HI R14, RZ, R5.reuse, R14 ;  /* 0x00000005ff0e7219 */ /* 0x080fe8000001160e */
[----:B------:R-:W-:Y:S02]  /*4a00*/  ISETP.GE.OR P0, PT, R3, R12, P0 ;  /* 0x0000000c0300720c */ /* 0x000fe40000706670 */
[----:B------:R-:W-:Y:S05]  /*4a10*/  SEL R15, R9, R14, !P2 ;  /* 0x0000000e090f7207 */ /* 0x000fea0005000000 */
[----:B------:R-:W-:Y:S04]  /*4a20*/  IMAD.MOV R14, RZ, RZ, -R15 ;  /* 0x000000ffff0e7224 */ /* 0x000fe800078e0a0f */
[----:B------:R-:W-:Y:S02]  /*4a30*/  IMAD R14, R26, R14, R9 ;  /* 0x0000000e1a0e7224 */ /* 0x000fe400078e0209 */
[C---:B------:R-:W-:Y:S05]  /*4a40*/  @!P0 IMAD.HI.U32 R10, R3.reuse, R4, RZ ;  /* 0x00000004030a8227 */ /* 0x040fea00078e00ff */
[----:B------:R-:W-:Y:S04]  /*4a50*/  @!P0 SHF.R.U32.HI R10, RZ, R5, R10 ;  /* 0x00000005ff0a8219 */ /* 0x000fe8000001160a */
[----:B------:R-:W-:Y:S01]  /*4a60*/  @!P0 SEL R0, R3, R10, !P2 ;  /* 0x0000000a03008207 */ /* 0x000fe20005000000 */
[----:B------:R-:W-:Y:S03]  /*4a70*/  IMAD.MOV R10, RZ, RZ, -R3 ;  /* 0x000000ffff0a7224 */ /* 0x000fe600078e0a03 */
[----:B------:R-:W-:Y:S01]  /*4a80*/  @!P0 IADD3 R15, PT, PT, R15, -R0, RZ ;  /* 0x800000000f0f8210 */ /* 0x000fe20007ffe0ff */
[----:B------:R-:W-:Y:S01]  /*4a90*/  @!P0 IMAD R0, R11, R14, R0 ;  /* 0x0000000e0b008224 */ /* 0x000fe200078e0200 */
[----:B------:R-:W-:Y:S01]  /*4aa0*/  IADD3 R11, PT, PT, -R9, RZ, RZ ;  /* 0x000000ff090b7210 */ /* 0x000fe20007ffe1ff */
[----:B------:R-:W-:Y:S02]  /*4ab0*/  IMAD R13, R2, R10, R13 ;  /* 0x0000000a020d7224 */ /* 0x000fe400078e020d */
[----:B------:R-:W-:Y:S02]  /*4ac0*/  @!P0 IMAD R9, R15, R26, R3 ;  /* 0x0000001a0f098224 */ /* 0x000fe400078e0203 */
[----:B------:R-:W-:Y:S02]  /*4ad0*/  @!P0 IMAD.MOV.U32 R3, RZ, RZ, R0 ;  /* 0x000000ffff038224 */ /* 0x000fe400078e0000 */
[----:B------:R-:W-:Y:S02]  /*4ae0*/  IMAD R8, R6, R11, R8 ;  /* 0x0000000b06087224 */ /* 0x000fe400078e0208 */
[----:B------:R-:W-:Y:S02]  /*4af0*/  IMAD R13, R3, R2, R13 ;  /* 0x00000002030d7224 */ /* 0x000fe400078e020d */
[----:B------:R-:W-:Y:S02]  /*4b00*/  IMAD R8, R9, R6, R8 ;  /* 0x0000000609087224 */ /* 0x000fe400078e0208 */
.L_x_89:
[----:B------:R-:W-:Y:S05]  /*4b10*/  BRA.U UP0, `(.L_x_90) ;  /* 0x0000000100107547 */ /* 0x000fea000b800000 */
[----:B------:R-:W-:Y:S04]  /*4b20*/  MOV R0, UR6 ;  /* 0x0000000600007c02 */ /* 0x000fe80008000f00 */
[----:B------:R-:W-:Y:S04]  /*4b30*/  SHF.L.U32 R3, R0, 0x1f, RZ ;  /* 0x0000001f00037819 */ /* 0x000fe800000006ff */
[----:B------:R-:W2:Y:S02]  /*4b40*/  SYNCS.PHASECHK.TRANS64.TRYWAIT P0, [UR4+0x88], R3 ;  /* 0x00008803ff0075a7 */ /* 0x000ea40008001104 */
[----:B--2---:R-:W-:Y:S05]  /*4b50*/  @!P0 BRA `(.L_x_91) ;  /* 0x0000004800448947 */ /* 0x004fea0003800000 */
.L_x_90:
[----:B-1----:R-:W-:Y:S02]  /*4b60*/  ISETP.NE.U32.AND P0, PT, R18, RZ, PT ;  /* 0x000000ff1200720c */ /* 0x002fe40003f05070 */
[----:B------:R-:W-:Y:S02]  /*4b70*/  R2UR UR42, R20 ;  /* 0x00000000142a72ca */ /* 0x000fe400000e0000 */
[----:B------:R-:W-:Y:S02]  /*4b80*/  R2UR UR43, R21 ;  /* 0x00000000152b72ca */ /* 0x000fe400000e0000 */
[----:B------:R-:W-:Y:S02]  /*4b90*/  ISETP.NE.AND.EX P0, PT, R19, RZ, PT, P0 ;  /* 0x000000ff1300720c */ /* 0x000fe40003f05300 */
[----:B------:R-:W-:Y:S02]  /*4ba0*/  ISETP.NE.U32.AND P2, PT, R18, RZ, PT ;  /* 0x000000ff1200720c */ /* 0x000fe40003f45070 */
[----:B------:R-:W-:Y:S02]  /*4bb0*/  SHF.L.U32 R12, R37, 0x1f, RZ ;  /* 0x0000001f250c7819 */ /* 0x000fe400000006ff */
[----:B------:R-:W-:Y:S03]  /*4bc0*/  ISETP.NE.AND.EX P2, PT, R19, RZ, PT, P2 ;  /* 0x000000ff1300720c */ /* 0x000fe60003f45320 */
[----:B------:R-:W-:Y:S02]  /*4bd0*/  USHF.L.U32 UR42, UR42, 0x7, URZ ;  /* 0x000000072a2a7899 */ /* 0x000fe400080006ff */
[----:B------:R-:W-:Y:S02]  /*4be0*/  USHF.L.U32 UR43, UR43, 0x6, URZ ;  /* 0x000000062b2b7899 */ /* 0x000fe400080006ff */
[----:B------:R-:W-:Y:S10]  /*4bf0*/  @!P0 BRA `(.L_x_92) ;  /* 0x00000000002c8947 */ /* 0x000ff40003800000 */
[----:B------:R-:W-:Y:S01]  /*4c00*/  ISETP.NE.U32.AND P0, PT, R16, RZ, PT ;  /* 0x000000ff1000720c */ /* 0x000fe20003f05070 */
[----:B------:R-:W-:Y:S03]  /*4c10*/  IMAD.MOV.U32 R63, RZ, RZ, 0x1 ;  /* 0x00000001ff3f7424 */ /* 0x000fe600078e00ff */
[----:B------:R-:W-:Y:S11]  /*4c20*/  ISETP.NE.AND.EX P0, PT, R17, RZ, PT, P0 ;  /* 0x000000ff1100720c */ /* 0x000ff60003f05300 */
[----:B------:R-:W-:Y:S02]  /*4c30*/  @!UPT UIADD3 URZ, UPT, UPT, URZ, URZ, URZ ;  /* 0x000000fffffff290 */ /* 0x000fe4000fffe0ff */
[----:B------:R-:W1:Y:S01]  /*4c40*/  @P0 LDC.64 R10, c[0x0][0x888] ;  /* 0x00022200ff0a0b82 */ /* 0x000e620000000a00 */
[----:B--2---:R-:W-:Y:S04]  /*4c50*/  @P0 IMAD R0, R18, UR36, RZ ;  /* 0x0000002412000c24 */ /* 0x004fe8000f8e02ff */
[----:B-1----:R-:W-:Y:S04]  /*4c60*/  @P0 IMAD.WIDE R10, R0, 0x4, R10 ;  /* 0x00000004000a0825 */ /* 0x002fe800078e020a */
[----:B------:R-:W-:Y:S01]  /*4c70*/  HFMA2 R0, -RZ, RZ, 0, 5.9604644775390625e-08 ;  /* 0x00000001ff007431 */ /* 0x000fe200000001ff */
[----:B------:R1:W5:Y:S04]  /*4c80*/  @P0 LDG.E R35, desc[UR46][R10.64] ;  /* 0x0000002e0a230981 */ /* 0x000368000c1e1900 */
[----:B------:R-:W-:Y:S01]  /*4c90*/  @!P0 PRMT R63, R0, 0x7610, R63 ;  /* 0x00007610003f8816 */ /* 0x000fe2000000003f */
[----:B-1----:R-:W3:Y:S06]  /*4ca0*/  @!P0 LDC R35, c[0x0][0x880] ;  /* 0x00022000ff238b82 */ /* 0x002eec0000000800 */
.L_x_92:
[----:B---3-5:R-:W-:Y:S01]  /*4cb0*/  @!P2 FSETP.EQ.AND P0, PT, R35, RZ, PT ;  /* 0x000000ff2300a20b */ /* 0x028fe20003f02000 */
[----:B------:R-:W-:Y:S01]  /*4cc0*/  @!UPT UIADD3 URZ, UPT, UPT, URZ, URZ, URZ ;  /* 0x000000fffffff290 */ /* 0x000fe2000fffe0ff */
[----:B------:R-:W-:Y:S11]  /*4cd0*/  @!P2 BRA `(.L_x_93) ;  /* 0x000000000018a947 */ /* 0x000ff60003800000 */
[----:B------:R-:W-:Y:S02]  /*4ce0*/  LOP3.LUT P2, RZ, R63, 0xff, RZ, 0xc0, !PT ;  /* 0x000000ff3fff7812 */ /* 0x000fe4000784c0ff */
[----:B------:R-:W-:Y:S04]  /*4cf0*/  ISETP.NE.U32.AND P0, PT, R16, RZ, PT ;  /* 0x000000ff1000720c */ /* 0x000fe80003f05070 */
[----:B------:R-:W-:Y:S04]  /*4d00*/  ISETP.NE.AND.EX P0, PT, R17, RZ, PT, P0 ;  /* 0x000000ff1100720c */ /* 0x000fe80003f05300 */
[----:B------:R-:W-:Y:S03]  /*4d10*/  PLOP3.LUT P0, PT, P0, PT, PT, 0x8, 0x80 ;  /* 0x000000000080781c */ /* 0x000fe6000070e170 */
[----:B------:R-:W-:Y:S11]  /*4d20*/  @P2 FSETP.EQ.AND P0, PT, R35, RZ, PT ;  /* 0x000000ff2300220b */ /* 0x000ff60003f02000 */
[----:B------:R-:W-:Y:S02]  /*4d30*/  @!UPT UIADD3 URZ, UPT, UPT, URZ, URZ, URZ ;  /* 0x000000fffffff290 */ /* 0x000fe4000fffe0ff */
.L_x_93:
[----:B------:R-:W1:Y:S01]  /*4d40*/  SYNCS.PHASECHK.TRANS64.TRYWAIT P2, [UR4+0x60], R12 ;  /* 0x0000600cff0075a7 */ /* 0x000e620008041104 */
[----:B------:R-:W-:Y:S04]  /*4d50*/  ELECT P4, URZ, PT ;  /* 0x0000000000ff782f */ /* 0x000fe80003880000 */
[----:B------:R-:W-:Y:S11]  /*4d60*/  PLOP3.LUT P4, PT, P0, P4, PT, 0xf2, 0x2f ;  /* 0x00000000002f781c */ /* 0x000ff60000789e72 */
[----:B------:R-:W-:Y:S02]  /*4d70*/  @!UPT UIADD3 URZ, UPT, UPT, URZ, URZ, URZ ;  /* 0x000000fffffff290 */ /* 0x000fe4000fffe0ff */
[----:B------:R-:W-:Y:S05]  /*4d80*/  @!P4 IADD3 R9, P0, PT, R38, 0x580, RZ ;  /* 0x000005802609c810 */ /* 0x000fea0007f1e0ff */
[----:B--2---:R-:W-:Y:S01]  /*4d90*/  @!P4 IMAD.X R0, RZ, RZ, R39, P0 ;  /* 0x000000ffff00c224 */ /* 0x004fe200000e0627 */
[----:B-1----:R-:W-:Y:S07]  /*4da0*/  @!P2 BRA `(.L_x_94) ;  /* 0x0000004400c8a947 */ /* 0x002fee0003800000 */
.L_x_184:
[----:B------:R-:W-:Y:S01]  /*4db0*/  @!P4 R2UR UR8, R9 ;  /* 0x000000000908c2ca */ /* 0x000fe200000e0000 */
[----:B------:R-:W-:Y:S01]  /*4dc0*/  VOTEU.ALL UP0, P4 ;  /* 0x0000000000ff7886 */ /* 0x000fe20002000000 */
[----:B------:R-:W-:Y:S01]  /*4dd0*/  @!P4 R2UR UR7, R0 ;  /* 0x000000000007c2ca */ /* 0x000fe200000e0000 */
[----:B------:R-:W-:Y:S01]  /*4de0*/  VOTEU.ALL UP1, P4 ;  /* 0x0000000000ff7886 */ /* 0x000fe20002020000 */
[----:B------:R-:W-:Y:S01]  /*4df0*/  UMOV UR14, 0x0 ;  /* 0x00000000000e7882 */ /* 0x000fe20000000000 */
[----:B------:R-:W-:Y:S01]  /*4e00*/  UMOV UR15, 0x10000000 ;  /* 0x10000000000f7882 */ /* 0x000fe20000000000 */
[----:B------:R-:W-:Y:S01]  /*4e10*/  @!UP0 UIADD3 UR40, UPT, UPT, UR4, 0x200, URZ ;  /* 0x0000020004288890 */ /* 0x000fe2000fffe0ff */
[----:B------:R-:W-:Y:S01]  /*4e20*/  @!P4 IMAD.MOV.U32 R0, RZ, RZ, 0x1000 ;  /* 0x00001000ff00c424 */ /* 0x000fe200078e00ff */
[----:B------:R-:W-:Y:S01]  /*4e30*/  UMOV UR44, UR36 ;  /* 0x00000024002c7c82 */ /* 0x000fe20008000000 */
[----:B------:R-:W-:Y:S01]  /*4e40*/  @!UP0 UIADD3 UR10, UPT, UPT, UR42, 0x40, URZ ;  /* 0x000000402a0a8890 */ /* 0x000fe2000fffe0ff */
[----:B------:R-:W-:Y:S01]  /*4e50*/  @!P4 IADD3 R9, P0, PT, R38, 0x580, RZ ;  /* 0x000005802609c810 */ /* 0x000fe20007f1e0ff */
[----:B------:R-:W-:Y:S01]  /*4e60*/  UMOV UR9, UR41 ;  /* 0x0000002900097c82 */ /* 0x000fe20008000000 */
[----:B------:R-:W-:Y:S01]  /*4e70*/  UMOV UR11, UR43 ;  /* 0x0000002b000b7c82 */ /* 0x000fe20008000000 */
[----:B------:R-:W-:Y:S01]  /*4e80*/  IMAD.U32 R10, RZ, RZ, UR8 ;  /* 0x00000008ff0a7e24 */ /* 0x000fe2000f8e00ff */
[----:B------:R-:W-:Y:S01]  /*4e90*/  @!UP0 UIADD3 UR8, UPT, UPT, UR4, 0xa00, URZ ;  /* 0x00000a0004088890 */ /* 0x000fe2000fffe0ff */
[----:B------:R-:W-:Y:S01]  /*4ea0*/  IMAD.U32 R11, RZ, RZ, UR7 ;  /* 0x00000007ff0b7e24 */ /* 0x000fe2000f8e00ff */
[----:B------:R-:W-:Y:S01]  /*4eb0*/  VOTEU.ALL UP0, P4 ;  /* 0x0000000000ff7886 */ /* 0x000fe20002000000 */
[----:B------:R-:W-:Y:S01]  /*4ec0*/  UMOV UR12, UR36 ;  /* 0x00000024000c7c82 */ /* 0x000fe20008000000 */
[----:B------:R-:W-:Y:S01]  /*4ed0*/  @!P4 R2UR UR16, R10 ;  /* 0x000000000a10c2ca */ /* 0x000fe200000e0000 */
[----:B------:R-:W-:Y:S01]  /*4ee0*/  UPRMT UR7, UR37, 0x654, UR41 ;  /* 0x0000065425077896 */ /* 0x000fe20008000029 */
[----:B------:R-:W-:Y:S11]  /*4ef0*/  @!P4 R2UR UR17, R11 ;  /* 0x000000000b11c2ca */ /* 0x000ff600000e0000 */
[----:B------:R-:W-:Y:S02]  /*4f00*/  @!UPT UIADD3 URZ, UPT, UPT, URZ, URZ, URZ ;  /* 0x000000fffffff290 */ /* 0x000fe4000fffe0ff */
[----:B------:R2:W-:Y:S01]  /*4f10*/  @!UP1 UTMALDG.3D [UR40], [UR16], desc[UR14] ;  /* 0x00000e28100095b4 */ /* 0x0005e20008011000 */
[----:B------:R2:W-:Y:S01]  /*4f20*/  @!UP0 UTMALDG.3D [UR8], [UR16], desc[UR14] ;  /* 0x00000e08100085b4 */ /* 0x0005e20008011000 */
[----:B------:R3:W-:Y:S01]  /*4f30*/  @!P4 SYNCS.ARRIVE.TRANS64.RED.A0TR RZ, [UR4+0x40], R0 ;  /* 0x00004000ffffc9a7 */ /* 0x0007e20008300404 */
[----:B------:R-:W-:Y:S01]  /*4f40*/  SYNCS.ARRIVE.TRANS64.RED.A1T0 RZ, [UR7], RZ ;  /* 0x000000ffffff79a7 */ /* 0x000fe20008100407 */
[----:B---3--:R-:W-:Y:S01]  /*4f50*/  @!P4 IMAD.X R0, RZ, RZ, R39, P0 ;  /* 0x000000ffff00c224 */ /* 0x008fe200000e0627 */
[----:B------:R-:W3:Y:S02]  /*4f60*/  SYNCS.PHASECHK.TRANS64.TRYWAIT P2, [UR4+0x68], R12 ;  /* 0x0000680cff0075a7 */ /* 0x000ee40008041104 */
[----:B--23--:R-:W-:Y:S05]  /*4f70*/  @!P2 BRA `(.L_x_95) ;  /* 0x00000044006ca947 */ /* 0x00cfea0003800000 */
.L_x_186:
        /* <DEDUP_REMOVED lines=8> */
[----:B------:R-:W-:Y:S01]  /*5000*/  @!UP0 UIADD3 UR32, UPT, UPT, UR4, 0x1200, URZ ;  /* 0x0000120004208890 */ /* 0x000fe2000fffe0ff */
[----:B------:R-:W-:Y:S01]  /*5010*/  @!P4 IADD3 R21, P0, PT, R38, 0x580, RZ ;  /* 0x000005802615c810 */ /* 0x000fe20007f1e0ff */
[----:B------:R-:W-:Y:S01]  /*5020*/  UMOV UR35, UR43 ;  /* 0x0000002b00237c82 */ /* 0x000fe20008000000 */
[----:B------:R-:W-:Y:S02]  /*5030*/  @!UP0 UIADD3 UR10, UPT, UPT, UR42, 0x50, URZ ;  /* 0x000000502a0a8890 */ /* 0x000fe4000fffe0ff */
[----:B------:R-:W-:Y:S01]  /*5040*/  IMAD.U32 R10, RZ, RZ, UR8 ;  /* 0x00000008ff0a7e24 */ /* 0x000fe2000f8e00ff */
[----:B------:R-:W-:Y:S01]  /*5050*/  @!UP0 UIADD3 UR8, UPT, UPT, UR4, 0x1a00, URZ ;  /* 0x00001a0004088890 */ /* 0x000fe2000fffe0ff */
[----:B------:R-:W-:Y:S01]  /*5060*/  IMAD.U32 R11, RZ, RZ, UR7 ;  /* 0x00000007ff0b7e24 */ /* 0x000fe2000f8e00ff */
[----:B------:R-:W-:Y:S01]  /*5070*/  VOTEU.ALL UP0, P4 ;  /* 0x0000000000ff7886 */ /* 0x000fe20002000000 */
[----:B------:R-:W-:Y:S01]  /*5080*/  UMOV UR9, UR33 ;  /* 0x0000002100097c82 */ /* 0x000fe20008000000 */
[----:B------:R-:W-:Y:S01]  /*5090*/  @!P4 R2UR UR16, R10 ;  /* 0x000000000a10c2ca */ /* 0x000fe200000e0000 */
[----:B------:R-:W-:Y:S01]  /*50a0*/  UMOV UR11, UR43 ;  /* 0x0000002b000b7c82 */ /* 0x000fe20008000000 */
[----:B------:R-:W-:Y:S01]  /*50b0*/  @!P4 R2UR UR17, R11 ;  /* 0x000000000b11c2ca */ /* 0x000fe200000e0000 */
[----:B------:R-:W-:Y:S01]  /*50c0*/  UMOV UR12, UR36 ;  /* 0x00000024000c7c82 */ /* 0x000fe20008000000 */
[----:B------:R-:W-:Y:S01]  /*50d0*/  UPRMT UR7, UR37, 0x654, UR33 ;  /* 0x0000065425077896 */ /* 0x000fe20008000021 */
[----:B------:R-:W-:Y:S10]  /*50e0*/  @!P4 IMAD.X R20, RZ, RZ, R39, P0 ;  /* 0x000000ffff14c224 */ /* 0x000ff400000e0627 */
[----:B------:R2:W-:Y:S01]  /*50f0*/  @!UP1 UTMALDG.3D [UR32], [UR16], desc[UR14] ;  /* 0x00000e20100095b4 */ /* 0x0005e20008011000 */
[----:B------:R2:W-:Y:S01]  /*5100*/  @!UP0 UTMALDG.3D [UR8], [UR16], desc[UR14] ;  /* 0x00000e08100085b4 */ /* 0x0005e20008011000 */
[----:B------:R2:W-:Y:S01]  /*5110*/  @!P4 SYNCS.ARRIVE.TRANS64.RED.A0TR RZ, [UR4+0x48], R0 ;  /* 0x00004800ffffc9a7 */ /* 0x0005e20008300404 */
[----:B------:R-:W-:Y:S01]  /*5120*/  SYNCS.ARRIVE.TRANS64.RED.A1T0 RZ, [UR7], RZ ;  /* 0x000000ffffff79a7 */ /* 0x000fe20008100407 */
[----:B------:R-:W3:Y:S02]  /*5130*/  SYNCS.PHASECHK.TRANS64.TRYWAIT P2, [UR4+0x70], R12 ;  /* 0x0000700cff0075a7 */ /* 0x000ee40008041104 */
[----:B--23--:R-:W-:Y:S05]  /*5140*/  @!P2 BRA `(.L_x_96) ;  /* 0x000000440010a947 */ /* 0x00cfea0003800000 */
.L_x_188:
[----:B------:R-:W2:Y:S01]  /*5150*/  LDC.64 R14, c[0x0][0xb10] ;  /* 0x0002c400ff0e7b82 */ /* 0x000ea20000000a00 */
[----:B------:R-:W-:Y:S01]  /*5160*/  @!P4 R2UR UR8, R21 ;  /* 0x000000001508c2ca */ /* 0x000fe200000e0000 */
[----:B------:R-:W-:Y:S01]  /*5170*/  VOTEU.ALL UP0, P4 ;  /* 0x0000000000ff7886 */ /* 0x000fe20002000000 */
[----:B------:R-:W-:Y:S01]  /*5180*/  @!P4 R2UR UR7, R20 ;  /* 0x000000001407c2ca */ /* 0x000fe200000e0000 */
[----:B------:R-:W-:Y:S01]  /*5190*/  VOTEU.ALL UP1, P4 ;  /* 0x0000000000ff7886 */ /* 0x000fe20002020000 */
[----:B------:R-:W-:Y:S03]  /*51a0*/  UMOV UR14, 0x0 ;  /* 0x00000000000e7882 */ /* 0x000fe60000000000 */
[----:B------:R-:W3:Y:S01]  /*51b0*/  LDC.64 R10, c[0x0][0xb18] ;  /* 0x0002c600ff0a7b82 */ /* 0x000ee20000000a00 */
[----:B------:R-:W-:Y:S01]  /*51c0*/  @!UP0 UIADD3 UR26, UPT, UPT, UR42, 0x20, URZ ;  /* 0x000000202a1a8890 */ /* 0x000fe2000fffe0ff */
[----:B------:R-:W-:Y:S01]  /*51d0*/  @P3 SHF.R.U32.HI R33, RZ, 0x10, R29 ;  /* 0x00000010ff213819 */ /* 0x000fe2000001161d */
[----:B------:R-:W-:Y:S01]  /*51e0*/  @!UP0 UIADD3 UR24, UPT, UPT, UR4, 0x2200, URZ ;  /* 0x0000220004188890 */ /* 0x000fe2000fffe0ff */
[----:B------:R-:W-:Y:S01]  /*51f0*/  VIADD R36, R36, 0x1 ;  /* 0x0000000124247836 */ /* 0x000fe20000000000 */
[----:B------:R-:W-:Y:S03]  /*5200*/  UMOV UR15, 0x10000000 ;  /* 0x10000000000f7882 */ /* 0x000fe60000000000 */
[----:B------:R-:W4:Y:S01]  /*5210*/  @!P1 LDC R0, c[0x0][0xb20] ;  /* 0x0002c800ff009b82 */ /* 0x000f220000000800 */
[----:B------:R-:W-:Y:S01]  /*5220*/  UMOV UR27, UR43 ;  /* 0x0000002b001b7c82 */ /* 0x000fe20008000000 */
[----:B------:R-:W-:Y:S01]  /*5230*/  IMAD.U32 R20, RZ, RZ, UR8 ;  /* 0x00000008ff147e24 */ /* 0x000fe2000f8e00ff */
[----:B------:R-:W-:Y:S05]  /*5240*/  UMOV UR28, UR36 ;  /* 0x00000024001c7c82 */ /* 0x000fea0008000000 */
[----:B-1----:R-:W1:Y:S01]  /*5250*/  @!P1 LDC R3, c[0x0][0xb0c] ;  /* 0x0002c300ff039b82 */ /* 0x002e620000000800 */
[----:B------:R-:W-:Y:S01]  /*5260*/  IMAD.U32 R21, RZ, RZ, UR7 ;  /* 0x00000007ff157e24 */ /* 0x000fe2000f8e00ff */
[----:B------:R-:W-:Y:S01]  /*5270*/  @!UP0 UIADD3 UR10, UPT, UPT, UR42, 0x60, URZ ;  /* 0x000000602a0a8890 */ /* 0x000fe2000fffe0ff */
[----:B------:R-:W-:Y:S01]  /*5280*/  @!P4 R2UR UR16, R20 ;  /* 0x000000001410c2ca */ /* 0x000fe200000e0000 */
[----:B------:R-:W-:Y:S01]  /*5290*/  @!UP0 UIADD3 UR8, UPT, UPT, UR4, 0x2a00, URZ ;  /* 0x00002a0004088890 */ /* 0x000fe2000fffe0ff */
[----:B------:R-:W-:Y:S01]  /*52a0*/  @!P4 IMAD.MOV.U32 R20, RZ, RZ, 0x1000 ;  /* 0x00001000ff14c424 */ /* 0x000fe200078e00ff */
[----:B------:R-:W-:Y:S01]  /*52b0*/  @!P4 R2UR UR17, R21 ;  /* 0x000000001511c2ca */ /* 0x000fe200000e0000 */
[----:B------:R-:W-:Y:S01]  /*52c0*/  VOTEU.ALL UP0, P4 ;  /* 0x0000000000ff7886 */ /* 0x000fe20002000000 */
[----:B------:R-:W-:Y:S01]  /*52d0*/  UMOV UR9, UR25 ;  /* 0x0000001900097c82 */ /* 0x000fe20008000000 */
[----:B------:R-:W-:Y:S01]  /*52e0*/  UMOV UR11, UR43 ;  /* 0x0000002b000b7c82 */ /* 0x000fe20008000000 */
[----:B------:R-:W-:Y:S01]  /*52f0*/  UMOV UR12, UR36 ;  /* 0x00000024000c7c82 */ /* 0x000fe20008000000 */
[----:B------:R-:W-:Y:S08]  /*5300*/  UPRMT UR7, UR37, 0x654, UR25 ;  /* 0x0000065425077896 */ /* 0x000ff00008000019 */
[----:B------:R1:W-:Y:S02]  /*5310*/  @!UP1 UTMALDG.3D [UR24], [UR16], desc[UR14] ;  /* 0x00000e18100095b4 */ /* 0x0003e40008011000 */
[----:B-1----:R-:W-:Y:S01]  /*5320*/  @!P1 ISETP.NE.AND P2, PT, R3, 0x1, PT ;  /* 0x000000010300980c */ /* 0x002fe20003f45270 */
[C---:B--2---:R-:W-:Y:S01]  /*5330*/  @!P1 IMAD.HI.U32 R14, R13.reuse, R14, RZ ;  /* 0x0000000e0d0e9227 */ /* 0x044fe200078e00ff */
[----:B---3--:R-:W-:Y:S01]  /*5340*/  @!P1 ISETP.NE.AND P0, PT, R10, 0x1, PT ;  /* 0x000000010a00980c */ /* 0x008fe20003f05270 */
[----:B------:R1:W-:Y:S01]  /*5350*/  @!UP0 UTMALDG.3D [UR8], [UR16], desc[UR14] ;  /* 0x00000e08100085b4 */ /* 0x0003e20008011000 */
[----:B------:R1:W-:Y:S01]  /*5360*/  @!P4 SYNCS.ARRIVE.TRANS64.RED.A0TR RZ, [UR4+0x50], R20 ;  /* 0x00005014ffffc9a7 */ /* 0x0003e20008300404 */
[C---:B------:R-:W-:Y:S01]  /*5370*/  @!P1 IMAD.HI.U32 R11, R8.reuse, R11, RZ ;  /* 0x0000000b080b9227 */ /* 0x040fe200078e00ff */
[----:B------:R-:W-:Y:S04]  /*5380*/  @!P1 SHF.R.U32.HI R14, RZ, R15, R14 ;  /* 0x0000000fff0e9219 */ /* 0x000fe8000001160e */
[----:B----4-:R-:W-:Y:S02]  /*5390*/  @!P1 SHF.R.U32.HI R9, RZ, R0, R11 ;  /* 0x00000000ff099219 */ /* 0x010fe4000001160b */
[----:B------:R-:W-:Y:S02]  /*53a0*/  @!P1 SEL R14, R13, R14, !P2 ;  /* 0x0000000e0d0e9207 */ /* 0x000fe40005000000 */
[----:B------:R-:W-:Y:S05]  /*53b0*/  @!P1 SEL R9, R8, R9, !P0 ;  /* 0x0000000908099207 */ /* 0x000fea0004000000 */
[----:B------:R-:W-:Y:S01]  /*53c0*/  @!P1 IMAD.IADD R0, R9, 0x1, -R14 ;  /* 0x0000000109009824 */ /* 0x000fe200078e0a0e */
[----:B------:R-:W-:Y:S01]  /*53d0*/  SYNCS.ARRIVE.TRANS64.RED.A1T0 RZ, [UR7], RZ ;  /* 0x000000ffffff79a7 */ /* 0x000fe20008100407 */
[----:B------:R-:W-:Y:S02]  /*53e0*/  @!P1 IMAD.IADD R9, R14, 0x1, -R9 ;  /* 0x000000010e099824 */ /* 0x000fe400078e0a09 */
[----:B------:R-:W-:Y:S02]  /*53f0*/  @!P1 IMAD R13, R0, R3, R13 ;  /* 0x00000003000d9224 */ /* 0x000fe400078e020d */
[----:B------:R-:W-:Y:S01]  /*5400*/  @!P1 IMAD R8, R9, R10, R8 ;  /* 0x0000000a09089224 */ /* 0x000fe200078e0208 */
[----:B------:R-:W2:Y:S02]  /*5410*/  SYNCS.PHASECHK.TRANS64.TRYWAIT P5, [UR4+0x78], R12 ;  /* 0x0000780cff0075a7 */ /* 0x000ea400080a1104 */
[----:B-12---:R-:W-:Y:S05]  /*5420*/  @!P5 BRA `(.L_x_97) ;  /* 0x000000400070d947 */ /* 0x006fea0003800000 */
.L_x_190:
[----:B-1----:R-:W-:Y:S01]  /*5430*/  @!P4 IADD3 R3, P0, PT, R38, 0x580, RZ ;  /* 0x000005802603c810 */ /* 0x002fe20007f1e0ff */
[----:B------:R-:W-:Y:S01]  /*5440*/  VOTEU.ALL UP0, P4 ;  /* 0x0000000000ff7886 */ /* 0x000fe20002000000 */
[----:B------:R-:W-:Y:S01]  /*5450*/  VOTEU.ALL UP1, P4 ;  /* 0x0000000000ff7886 */ /* 0x000fe20002020000 */
[----:B------:R-:W-:Y:S01]  /*5460*/  UMOV UR14, 0x0 ;  /* 0x00000000000e7882 */ /* 0x000fe20000000000 */
[----:B------:R-:W-:Y:S01]  /*5470*/  @!P4 R2UR UR8, R3 ;  /* 0x000000000308c2ca */ /* 0x000fe200000e0000 */
[----:B------:R-:W-:Y:S01]  /*5480*/  @!P4 IMAD.X R0, RZ, RZ, R39, P0 ;  /* 0x000000ffff00c224 */ /* 0x000fe200000e0627 */
[----:B------:R-:W-:Y:S01]  /*5490*/  @!UP0 UIADD3 UR17, UPT, UPT, UR4, 0x58, URZ ;  /* 0x0000005804118890 */ /* 0x000fe2000fffe0ff */
[----:B------:R-:W-:Y:S01]  /*54a0*/  ISETP.NE.AND P0, PT, R36, 0x2, PT ;  /* 0x000000022400780c */ /* 0x000fe20003f05270 */
[----:B------:R-:W-:Y:S01]  /*54b0*/  @!UP0 UIADD3 UR18, UPT, UPT, UR42, 0x30, URZ ;  /* 0x000000302a128890 */ /* 0x000fe2000fffe0ff */
[----:B------:R-:W-:Y:S01]  /*54c0*/  LOP3.LUT R37, R37, 0x1, RZ, 0x3c, !PT ;  /* 0x0000000125257812 */ /* 0x000fe200078e3cff */
[----:B------:R-:W-:Y:S01]  /*54d0*/  @!UP0 UIADD3 UR16, UPT, UPT, UR4, 0x3200, URZ ;  /* 0x0000320004108890 */ /* 0x000fe2000fffe0ff */
[----:B------:R-:W-:Y:S01]  /*54e0*/  @!P4 R2UR UR7, R0 ;  /* 0x000000000007c2ca */ /* 0x000fe200000e0000 */
[----:B------:R-:W-:Y:S01]  /*54f0*/  UMOV UR15, 0x10000000 ;  /* 0x10000000000f7882 */ /* 0x000fe20000000000 */
[----:B------:R-:W-:Y:S01]  /*5500*/  UMOV UR19, UR43 ;  /* 0x0000002b00137c82 */ /* 0x000fe20008000000 */
[----:B------:R-:W-:Y:S01]  /*5510*/  UMOV UR20, UR36 ;  /* 0x0000002400147c82 */ /* 0x000fe20008000000 */
[----:B------:R-:W-:Y:S01]  /*5520*/  @!UP0 UIADD3 UR10, UPT, UPT, UR42, 0x70, URZ ;  /* 0x000000702a0a8890 */ /* 0x000fe2000fffe0ff */
[----:B------:R-:W-:Y:S01]  /*5530*/  SEL R3, RZ, 0x1, P0 ;  /* 0x00000001ff037807 */ /* 0x000fe20000000000 */
[----:B------:R-:W-:Y:S01]  /*5540*/  IMAD.U32 R10, RZ, RZ, UR8 ;  /* 0x00000008ff0a7e24 */ /* 0x000fe2000f8e00ff */
[----:B------:R-:W-:Y:S01]  /*5550*/  @!UP0 UIADD3 UR8, UPT, UPT, UR4, 0x3a00, URZ ;  /* 0x00003a0004088890 */ /* 0x000fe2000fffe0ff */
[----:B------:R-:W-:Y:S01]  /*5560*/  IMAD.IADD R20, R8, 0x1, R62 ;  /* 0x0000000108147824 */ /* 0x000fe200078e023e */
[----:B------:R-:W-:Y:S01]  /*5570*/  VOTEU.ALL UP0, P4 ;  /* 0x0000000000ff7886 */ /* 0x000fe20002000000 */
[----:B------:R-:W-:Y:S01]  /*5580*/  UMOV UR11, UR43 ;  /* 0x0000002b000b7c82 */ /* 0x000fe20008000000 */
[----:B------:R-:W-:Y:S01]  /*5590*/  @!P4 R2UR UR22, R10 ;  /* 0x000000000a16c2ca */ /* 0x000fe200000e0000 */
[----:B------:R-:W-:Y:S01]  /*55a0*/  UMOV UR12, UR36 ;  /* 0x00000024000c7c82 */ /* 0x000fe20008000000 */
[----:B------:R-:W-:Y:S01]  /*55b0*/  IMAD.U32 R11, RZ, RZ, UR7 ;  /* 0x00000007ff0b7e24 */ /* 0x000fe2000f8e00ff */
[----:B------:R-:W-:Y:S01]  /*55c0*/  UMOV UR9, UR17 ;  /* 0x0000001100097c82 */ /* 0x000fe20008000000 */
[----:B------:R-:W-:Y:S01]  /*55d0*/  @P3 R2UR UR36, R33 ;  /* 0x00000000212432ca */ /* 0x000fe200000e0000 */
[----:B------:R-:W-:Y:S01]  /*55e0*/  IMAD.IADD R21, R13, 0x1, R64 ;  /* 0x000000010d157824 */ /* 0x000fe200078e0240 */
[----:B------:R-:W-:Y:S02]  /*55f0*/  LOP3.LUT R34, R34, R3, RZ, 0x3c, !PT ;  /* 0x0000000322227212 */ /* 0x000fe400078e3cff */
[----:B------:R-:W-:Y:S02]  /*5600*/  @!P4 R2UR UR23, R11 ;  /* 0x000000000b17c2ca */ /* 0x000fe400000e0000 */
[----:B------:R-:W-:Y:S11]  /*5610*/  SEL R36, R36, RZ, P0 ;  /* 0x000000ff24247207 */ /* 0x000ff60000000000 */
[----:B------:R2:W-:Y:S01]  /*5620*/  @!UP1 UTMALDG.3D [UR16], [UR22], desc[UR14] ;  /* 0x00000e10160095b4 */ /* 0x0005e20008011000 */
[----:B------:R2:W-:Y:S01]  /*5630*/  @!UP0 UTMALDG.3D [UR8], [UR22], desc[UR14] ;  /* 0x00000e08160085b4 */ /* 0x0005e20008011000 */
[----:B------:R2:W-:Y:S01]  /*5640*/  @!P4 SYNCS.ARRIVE.TRANS64.RED.A0TR RZ, [UR4+0x58], R27 ;  /* 0x0000581bffffc9a7 */ /* 0x0005e20008300404 */
[----:B------:R-:W-:Y:S01]  /*5650*/  UPLOP3.LUT UP0, UPT, UPT, UPT, UPT, 0x80, 0x8 ;  /* 0x000000000008789c */ /* 0x000fe20003f0f070 */
[----:B------:R-:W-:Y:S01]  /*5660*/  SYNCS.ARRIVE.TRANS64.RED.A1T0 RZ, [UR5], RZ ;  /* 0x000000ffffff79a7 */ /* 0x000fe20008100405 */
[----:B------:R-:W-:Y:S09]  /*5670*/  @P3 BRA `(.L_x_98) ;  /* 0xfffffff0002c3947 */ /* 0x000ff2000383ffff */
[----:B------:R-:W-:-:S04]  /*5680*/  SHF.L.U32 R3, R37, 0x1f, RZ ;  /* 0x0000001f25037819 */ /* 0x000fc800000006ff */
[----:B------:R-:W1:Y:S02]  /*5690*/  SYNCS.PHASECHK.TRANS64.TRYWAIT P0, [UR4+0x60], R3 ;  /* 0x00006003ff0075a7 */ /* 0x000e640008001104 */
[----:B-1----:R-:W-:Y:S05]  /*56a0*/  @!P0 BRA `(.L_x_99) ;  /* 0x0000003c00e88947 */ /* 0x002fea0003800000 */
.L_x_192:
[----:B------:R-:W3:Y:S02]  /*56b0*/  SYNCS.PHASECHK.TRANS64.TRYWAIT P0, [UR4+0x68], R3 ;  /* 0x00006803ff0075a7 */ /* 0x000ee40008001104 */
[----:B---3--:R-:W-:Y:S05]  /*56c0*/  @!P0 BRA `(.L_x_100) ;  /* 0x0000003c00f88947 */ /* 0x008fea0003800000 */
.L_x_194:
[----:B------:R-:W3:Y:S02]  /*56d0*/  SYNCS.PHASECHK.TRANS64.TRYWAIT P0, [UR4+0x70], R3 ;  /* 0x00007003ff0075a7 */ /* 0x000ee40008001104 */
[----:B---3--:R-:W-:Y:S05]  /*56e0*/  @!P0 BRA `(.L_x_101) ;  /* 0x0000004000088947 */ /* 0x008fea0003800000 */
.L_x_196:
[----:B-1----:R-:W-:-:S07]  /*56f0*/  MOV R0, UR4 ;  /* 0x0000000400007c02 */ /* 0x002fce0008000f00 */
.L_x_102:
[----:B-1----:R-:W-:-:S04]  /*5700*/  SHF.L.U32 R3, R37, 0x1f, RZ ;  /* 0x0000001f25037819 */ /* 0x002fc800000006ff */
[----:B------:R1:W3:Y:S03]  /*5710*/  SYNCS.PHASECHK.TRANS64.TRYWAIT P0, [R0+URZ+0x78], R3 ;  /* 0x00007803000075a7 */ /* 0x0002e600080011ff */
[----:B---3--:R-:W-:Y:S05]  /*5720*/  @!P0 NANOSLEEP.SYNCS 0x989680 ;  /* 0x009896800000895d */ /* 0x008fea0003900000 */
[----:B------:R-:W3:Y:S02]  /*5730*/  @!P0 SYNCS.PHASECHK.TRANS64 P0, [R0+URZ+0x78], R3 ;  /* 0x00007803000085a7 */ /* 0x000ee400080010ff */
[----:B--23--:R-:W-:Y:S05]  /*5740*/  @P0 EXIT ;  /* 0x000000000000094d */ /* 0x00cfea0003800000 */
[----:B------:R-:W-:Y:S05]  /*5750*/  BRA `(.L_x_102) ;  /* 0xfffffffc00e87947 */ /* 0x000fea000383ffff */
.L_x_87:
[----:B------:R-:W-:-:S06]  /*5760*/  UISETP.GE.AND UP0, UPT, UR10, 0x4, UPT ;  /* 0x000000040a00788c */ /* 0x000fcc000bf06270 */
[----:B------:R-:W-:-:S13]  /*5770*/  PLOP3.LUT P0, PT, PT, PT, UP0, 0x80, 0x8 ;  /* 0x000000000008781c */ /* 0x000fda0003f0f008 */
[----:B-1----:R-:W-:Y:S05]  /*5780*/  @!P0 EXIT ;  /* 0x000000000000894d */ /* 0x002fea0003800000 */
[----:B------:R-:W-:Y:S01]  /*5790*/  BAR.SYNC.DEFER_BLOCKING 0x6, 0xa0 ;  /* 0x0182800000007b1d */ /* 0x000fe20000010000 */
[----:B------:R-:W-:Y:S02]  /*57a0*/  IMAD.SHL.U32 R4, R70, 0x200000, RZ ;  /* 0x0020000046047824 */ /* 0x000fe400078e00ff */
[----:B------:R-:W-:Y:S02]  /*57b0*/  HFMA2 R75, -RZ, RZ, 0, 5.9604644775390625e-08 ;  /* 0x00000001ff4b7431 */ /* 0x000fe400000001ff */
[C---:B------:R-:W-:Y:S01]  /*57c0*/  IMAD.SHL.U32 R69, R76.reuse, 0x10, RZ ;  /* 0x000000104c457824 */ /* 0x040fe200078e00ff */
[----:B------:R-:W-:Y:S01]  /*57d0*/  MOV R73, RZ ;  /* 0x000000ff00497202 */ /* 0x000fe20000000f00 */
[----:B------:R-:W-:Y:S01]  /*57e0*/  IMAD.U32 R33, R76, 0x10000, RZ ;  /* 0x000100004c217824 */ /* 0x000fe200078e00ff */
[----:B------:R-:W-:Y:S01]  /*57f0*/  UMOV UR44, 0x400 ;  /* 0x00000400002c7882 */ /* 0x000fe20000000000 */
[----:B------:R-:W1:Y:S01]  /*5800*/  LDC R67, c[0x0][0x370] ;  /* 0x0000dc00ff437b82 */ /* 0x000e620000000800 */
[----:B------:R-:W-:Y:S01]  /*5810*/  ULEA UR44, UR37, UR44, 0x18 ;  /* 0x0000002c252c7291 */ /* 0x000fe2000f8ec0ff */
[----:B------:R-:W-:Y:S01]  /*5820*/  LOP3.LUT R4, R4, 0x200000, RZ, 0xc0, !PT ;  /* 0x0020000004047812 */ /* 0x000fe200078ec0ff */
[----:B------:R-:W-:Y:S01]  /*5830*/  IMAD.SHL.U32 R68, R76, 0x2, RZ ;  /* 0x000000024c447824 */ /* 0x000fe200078e00ff */
[C---:B------:R-:W-:Y:S01]  /*5840*/  LOP3.LUT R5, R69.reuse, 0x40, RZ, 0xc0, !PT ;  /* 0x0000004045057812 */ /* 0x040fe200078ec0ff */
[----:B------:R-:W-:Y:S01]  /*5850*/  IMAD.SHL.U32 R3, R70, 0x200, RZ ;  /* 0x0000020046037824 */ /* 0x000fe200078e00ff */
[----:B------:R-:W-:Y:S01]  /*5860*/  LOP3.LUT R2, R69, 0x5b0, RZ, 0xc0, !PT ;  /* 0x000005b045027812 */ /* 0x000fe200078ec0ff */
[----:B------:R-:W-:Y:S01]  /*5870*/  UIADD3 UR4, UPT, UPT, UR44, 0x200, URZ ;  /* 0x000002002c047890 */ /* 0x000fe2000fffe0ff */
[----:B------:R-:W2:Y:S01]  /*5880*/  LDC R28, c[0x0][0xb0c] ;  /* 0x0002c300ff1c7b82 */ /* 0x000ea20000000800 */
[----:B------:R-:W-:Y:S01]  /*5890*/  LOP3.LUT R33, R4, 0x400000, R33, 0xf8, !PT ;  /* 0x0040000004217812 */ /* 0x000fe200078ef821 */
[----:B------:R-:W-:Y:S01]  /*58a0*/  IMAD.MOV.U32 R30, RZ, RZ, RZ ;  /* 0x000000ffff1e7224 */ /* 0x000fe200078e00ff */
[----:B------:R-:W-:Y:S01]  /*58b0*/  LOP3.LUT R68, R5, 0x8, R68, 0xf8, !PT ;  /* 0x0000000805447812 */ /* 0x000fe200078ef844 */
[----:B------:R-:W-:Y:S01]  /*58c0*/  IMAD.MOV.U32 R74, RZ, RZ, RZ ;  /* 0x000000ffff4a7224 */ /* 0x000fe200078e00ff */
[----:B------:R-:W-:Y:S01]  /*58d0*/  LOP3.LUT R3, R2, 0x200, R3, 0xf8, !PT ;  /* 0x0000020002037812 */ /* 0x000fe200078ef803 */
[----:B------:R-:W-:Y:S01]  /*58e0*/  IMAD.MOV.U32 R80, RZ, RZ, RZ ;  /* 0x000000ffff507224 */ /* 0x000fe200078e00ff */
[----:B------:R-:W-:Y:S01]  /*58f0*/  LOP3.LUT P0, RZ, R69, 0x40, RZ, 0xc0, !PT ;  /* 0x0000004045ff7812 */ /* 0x000fe2000780c0ff */
[----:B------:R-:W3:Y:S01]  /*5900*/  LDC R65, c[0x0][0xb20] ;  /* 0x0002c800ff417b82 */ /* 0x000ee20000000800 */
[----:B------:R-:W4:Y:S01]  /*5910*/  LDS R0, [UR44+0x140] ;  /* 0x0001402cff007984 */ /* 0x000f220008000800 */
[----:B------:R-:W-:Y:S01]  /*5920*/  LOP3.LUT R68, R3, R68, RZ, 0xfc, !PT ;  /* 0x0000004403447212 */ /* 0x000fe200078efcff */
[----:B------:R-:W-:Y:S01]  /*5930*/  IMAD.U32 R71, RZ, RZ, UR4 ;  /* 0x00000004ff477e24 */ /* 0x000fe2000f8e00ff */
[----:B------:R-:W-:Y:S01]  /*5940*/  LOP3.LUT R76, R76, 0x60, RZ, 0xc0, !PT ;  /* 0x000000604c4c7812 */ /* 0x000fe200078ec0ff */
[----:B------:R-:W1:Y:S03]  /*5950*/  LDCU.64 UR50, c[0x0][0x348] ;  /* 0x00006900ff3277ac */ /* 0x000e660008000a00 */
[----:B------:R-:W1:Y:S01]  /*5960*/  LDC R27, c[0x0][0xb30] ;  /* 0x0002cc00ff1b7b82 */ /* 0x000e620000000800 */
[----:B------:R-:W1:Y:S01]  /*5970*/  LDCU.64 UR38, c[0x0][0x888] ;  /* 0x00011100ff2677ac */ /* 0x000e620008000a00 */
[----:B------:R-:W-:Y:S01]  /*5980*/  UMOV UR45, URZ ;  /* 0x000000ff002d7c82 */ /* 0x000fe20008000000 */
[----:B------:R-:W-:-:S05]  /*5990*/  UMOV UR48, URZ ;  /* 0x000000ff00307c82 */ /* 0x000fca0008000000 */
[----:B------:R-:W1:Y:S08]  /*59a0*/  LDC.64 R56, c[0x0][0x888] ;  /* 0x00022200ff387b82 */ /* 0x000e700000000a00 */
[----:B------:R-:W1:Y:S08]  /*59b0*/  LDC.64 R60, c[0x0][0xb10] ;  /* 0x0002c400ff3c7b82 */ /* 0x000e700000000a00 */
[----:B------:R-:W1:Y:S08]  /*59c0*/  LDC.64 R24, c[0x0][0xb18] ;  /* 0x0002c600ff187b82 */ /* 0x000e700000000a00 */
[----:B------:R-:W1:Y:S01]  /*59d0*/  LDC.64 R22, c[0x0][0xb28] ;  /* 0x0002ca00ff167b82 */ /* 0x000e620000000a00 */
[----:B----4-:R-:W-:Y:S01]  /*59e0*/  IMAD.IADD R33, R0, 0x1, R33 ;  /* 0x0000000100217824 */ /* 0x010fe200078e0221 */
[----:B------:R-:W-:-:S06]  /*59f0*/  P2R R0, PR, RZ, 0x1 ;  /* 0x00000001ff007803 */ /* 0x000fcc0000000000 */
[----:B------:R-:W4:Y:S08]  /*5a00*/  LDC.64 R58, c[0x0][0x890] ;  /* 0x00022400ff3a7b82 */ /* 0x000f300000000a00 */
[----:B------:R-:W1:Y:S08]  /*5a10*/  LDC.64 R54, c[0x0][0x8b0] ;  /* 0x00022c00ff367b82 */ /* 0x000e700000000a00 */
[----:B------:R-:W1:Y:S08]  /*5a20*/  LDC.64 R52, c[0x0][0x8a8] ;  /* 0x00022a00ff347b82 */ /* 0x000e700000000a00 */
[----:B--23--:R-:W1:Y:S02]  /*5a30*/  LDC R66, c[0x0][0x374] ;  /* 0x0000dd00ff427b82 */ /* 0x00ce640000000800 */
.L_x_146:
[C---:B------:R-:W-:Y:S02]  /*5a40*/  LEA R0, R80.reuse, UR44, 0x3 ;  /* 0x0000002c50007c11 */ /* 0x040fe4000f8e18ff */
[----:B------:R-:W-:Y:S02]  /*5a50*/  SHF.L.U32 R3, R73, 0x1f, RZ ;  /* 0x0000001f49037819 */ /* 0x000fe400000006ff */
[----:B------:R-:W-:Y:S02]  /*5a60*/  LEA R16, R80, UR44, 0x4 ;  /* 0x0000002c50107c11 */ /* 0x000fe4000f8e20ff */
[----:B--2---:R-:W2:Y:S02]  /*5a70*/  SYNCS.PHASECHK.TRANS64.TRYWAIT P0, [R0+URZ+0x90], R3 ;  /* 0x00009003000075a7 */ /* 0x004ea400080011ff */
[----:B--2---:R-:W-:Y:S05]  /*5a80*/  @!P0 BRA `(.L_x_103) ;  /* 0x0000003c00388947 */ /* 0x004fea0003800000 */
.L_x_197:
[----:B------:R-:W3:Y:S01]  /*5a90*/  LDC.64 R12, c[0x0][0xb10] ;  /* 0x0002c400ff0c7b82 */ /* 0x000ee20000000a00 */
[----:B------:R-:W4:Y:S01]  /*5aa0*/  LDS.128 R16, [R16+0x120] ;  /* 0x0001200010107984 */ /* 0x000f220000000c00 */
[----:B-1----:R-:W-:Y:S01]  /*5ab0*/  ISETP.NE.AND P1, PT, R27, 0x1, PT ;  /* 0x000000011b00780c */ /* 0x002fe20003f25270 */
[----:B--2---:R-:W-:Y:S01]  /*5ac0*/  VIADD R0, R0, 0xa0 ;  /* 0x000000a000007836 */ /* 0x004fe20000000000 */
[----:B------:R-:W-:Y:S04]  /*5ad0*/  ISETP.GE.AND P0, PT, R26, 0x1, PT ;  /* 0x000000011a00780c */ /* 0x000fe80003f06270 */
[----:B------:R-:W1:Y:S01]  /*5ae0*/  LDC.64 R10, c[0x0][0xb18] ;  /* 0x0002c600ff0a7b82 */ /* 0x000e620000000a00 */
[----:B------:R-:W-:Y:S01]  /*5af0*/  PRMT R0, RZ, 0x654, R0 ;  /* 0x00000654ff007816 */ /* 0x000fe20000000000 */
[----:B------:R-:W-:Y:S01]  /*5b00*/  @!PT LDS RZ, [RZ] ;  /* 0x00000000fffff984 */ /* 0x000fe20000000800 */
[----:B------:R-:W-:Y:S01]  /*5b10*/  @!PT LDS RZ, [RZ] ;  /* 0x00000000fffff984 */ /* 0x000fe20000000800 */
[----:B------:R-:W-:Y:S01]  /*5b20*/  @!PT LDS RZ, [RZ] ;  /* 0x00000000fffff984 */ /* 0x000fe20000000800 */
[----:B------:R-:W-:Y:S01]  /*5b30*/  @!PT LDS RZ, [RZ] ;  /* 0x00000000fffff984 */ /* 0x000fe20000000800 */
[----:B------:R2:W-:Y:S06]  /*5b40*/  MEMBAR.ALL.CTA ;  /* 0x0000000000007992 */ /* 0x0005ec0000008000 */
[----:B--2---:R-:W2:Y:S01]  /*5b50*/  FENCE.VIEW.ASYNC.S ;  /* 0x00000000000073c6 */ /* 0x004ea20000000000 */
[----:B------:R-:W1:Y:S08]  /*5b60*/  @!P1 LDC R14, c[0x0][0xb20] ;  /* 0x0002c800ff0e9b82 */ /* 0x000e700000000800 */
[----:B------:R-:W1:Y:S01]  /*5b70*/  @!P1 LDC R9, c[0x0][0xb0c] ;  /* 0x0002c300ff099b82 */ /* 0x000e620000000800 */
[----:B--2---:R2:W-:Y:S01]  /*5b80*/  SYNCS.ARRIVE.TRANS64.RED.A1T0 RZ, [R0+URZ], RZ ;  /* 0x000000ff00ff79a7 */ /* 0x0045e200081004ff */
[----:B----4-:R-:W-:Y:S04]  /*5b90*/  LOP3.LUT P4, RZ, R18, 0x1, RZ, 0xc0, !PT ;  /* 0x0000000112ff7812 */ /* 0x010fe8000788c0ff */
[----:B------:R-:W-:Y:S09]  /*5ba0*/  P2R R77, PR, RZ, 0x10 ;  /* 0x00000010ff4d7803 */ /* 0x000ff20000000000 */
[----:B------:R-:W-:Y:S02]  /*5bb0*/  @P4 MOV R31, R16 ;  /* 0x00000010001f4202 */ /* 0x000fe40000000f00 */
[----:B------:R-:W-:Y:S01]  /*5bc0*/  @P4 LOP3.LUT R29, R17, 0xffff, RZ, 0xc0, !PT ;  /* 0x0000ffff111d4812 */ /* 0x000fe200078ec0ff */
[----:B--23--:R-:W-:Y:S06]  /*5bd0*/  @!P0 BRA `(.L_x_104) ;  /* 0x0000000000a48947 */ /* 0x00cfec0003800000 */
[----:B------:R-:W-:Y:S01]  /*5be0*/  IMAD.HI.U32 R36, R66, R25, RZ ;  /* 0x0000001942247227 */ /* 0x000fe200078e00ff */
[----:B------:R-:W-:Y:S02]  /*5bf0*/  ISETP.NE.AND P0, PT, R24, 0x1, PT ;  /* 0x000000011800780c */ /* 0x000fe40003f05270 */
[----:B------:R-:W-:Y:S01]  /*5c00*/  ISETP.NE.AND P2, PT, R26, 0x1, PT ;  /* 0x000000011a00780c */ /* 0x000fe20003f45270 */
[-C--:B------:R-:W-:Y:S01]  /*5c10*/  IMAD.HI.U32 R34, R67, R60.reuse, RZ ;  /* 0x0000003c43227227 */ /* 0x080fe200078e00ff */
[----:B------:R-:W-:Y:S02]  /*5c20*/  SHF.R.U32.HI R37, RZ, R65, R36 ;  /* 0x00000041ff257219 */ /* 0x000fe40000011624 */
[----:B------:R-:W-:Y:S01]  /*5c30*/  ISETP.NE.AND P3, PT, R28, 0x1, PT ;  /* 0x000000011c00780c */ /* 0x000fe20003f65270 */
[----:B------:R-:W-:Y:S01]  /*5c40*/  IMAD.HI.U32 R40, R29, R25, RZ ;  /* 0x000000191d287227 */ /* 0x000fe200078e00ff */
[----:B------:R-:W-:Y:S02]  /*5c50*/  SHF.R.U32.HI R34, RZ, R61, R34 ;  /* 0x0000003dff227219 */ /* 0x000fe40000011622 */
[----:B------:R-:W-:Y:S01]  /*5c60*/  SEL R3, R66, R37, !P0 ;  /* 0x0000002542037207 */ /* 0x000fe20004000000 */
[----:B------:R-:W-:Y:S01]  /*5c70*/  IMAD.HI.U32 R38, R31, R60, RZ ;  /* 0x0000003c1f267227 */ /* 0x000fe200078e00ff */
[----:B------:R-:W-:Y:S03]  /*5c80*/  SEL R7, R67, R34, !P3 ;  /* 0x0000002243077207 */ /* 0x000fe60005800000 */
[-C--:B------:R-:W-:Y:S01]  /*5c90*/  IMAD.HI.U32 R34, R3, R22.reuse, RZ ;  /* 0x0000001603227227 */ /* 0x080fe200078e00ff */
[----:B------:R-:W-:Y:S03]  /*5ca0*/  SHF.R.U32.HI R38, RZ, R61, R38 ;  /* 0x0000003dff267219 */ /* 0x000fe60000011626 */
[----:B------:R-:W-:Y:S01]  /*5cb0*/  IMAD.HI.U32 R36, R7, R22, RZ ;  /* 0x0000001607247227 */ /* 0x000fe200078e00ff */
[----:B------:R-:W-:Y:S02]  /*5cc0*/  @P2 SHF.R.U32.HI R3, RZ, R23, R34 ;  /* 0x00000017ff032219 */ /* 0x000fe40000011622 */
[----:B------:R-:W-:Y:S02]  /*5cd0*/  SHF.R.U32.HI R34, RZ, R65, R40 ;  /* 0x00000041ff227219 */ /* 0x000fe40000011628 */
[----:B------:R-:W-:Y:S01]  /*5ce0*/  @P2 SHF.R.U32.HI R7, RZ, R23, R36 ;  /* 0x00000017ff072219 */ /* 0x000fe20000011624 */
[C---:B------:R-:W-:Y:S01]  /*5cf0*/  IMAD R2, R26.reuse, R3, RZ ;  /* 0x000000031a027224 */ /* 0x040fe200078e02ff */
[----:B------:R-:W-:Y:S02]  /*5d00*/  SEL R5, R29, R34, !P0 ;  /* 0x000000221d057207 */ /* 0x000fe40004000000 */
[----:B------:R-:W-:Y:S01]  /*5d10*/  SEL R3, R31, R38, !P3 ;  /* 0x000000261f037207 */ /* 0x000fe20005800000 */
[----:B------:R-:W-:Y:S01]  /*5d20*/  IMAD R4, R26, R7, RZ ;  /* 0x000000071a047224 */ /* 0x000fe200078e02ff */
[C---:B------:R-:W-:Y:S01]  /*5d30*/  ISETP.GE.AND P0, PT, R5.reuse, R2, PT ;  /* 0x000000020500720c */ /* 0x040fe20003f06270 */
[----:B------:R-:W-:Y:S03]  /*5d40*/  IMAD.HI.U32 R6, R5, R22, RZ ;  /* 0x0000001605067227 */ /* 0x000fe600078e00ff */
[----:B------:R-:W-:Y:S01]  /*5d50*/  ISETP.GE.OR P0, PT, R3, R4, P0 ;  /* 0x000000040300720c */ /* 0x000fe20000706670 */
[----:B------:R-:W-:Y:S01]  /*5d60*/  IMAD.MOV R4, RZ, RZ, -R3 ;  /* 0x000000ffff047224 */ /* 0x000fe200078e0a03 */
[-C--:B------:R-:W-:Y:S03]  /*5d70*/  SHF.R.U32.HI R6, RZ, R23.reuse, R6 ;  /* 0x00000017ff067219 */ /* 0x080fe60000011606 */
[----:B------:R-:W-:Y:S01]  /*5d80*/  IMAD R31, R28, R4, R31 ;  /* 0x000000041c1f7224 */ /* 0x000fe200078e021f */
[----:B------:R-:W-:Y:S05]  /*5d90*/  SEL R15, R5, R6, !P2 ;  /* 0x00000006050f7207 */ /* 0x000fea0005000000 */
[----:B------:R-:W-:Y:S02]  /*5da0*/  IMAD.MOV R6, RZ, RZ, -R15 ;  /* 0x000000ffff067224 */ /* 0x000fe400078e0a0f */
[C---:B------:R-:W-:Y:S04]  /*5db0*/  @!P0 IMAD.HI.U32 R2, R3.reuse, R22, RZ ;  /* 0x0000001603028227 */ /* 0x040fe800078e00ff */
[----:B------:R-:W-:Y:S01]  /*5dc0*/  IMAD R6, R26, R6, R5 ;  /* 0x000000061a067224 */ /* 0x000fe200078e0205 */
[----:B------:R-:W-:Y:S04]  /*5dd0*/  @!P0 SHF.R.U32.HI R2, RZ, R23, R2 ;  /* 0x00000017ff028219 */ /* 0x000fe80000011602 */
[----:B------:R-:W-:Y:S02]  /*5de0*/  @!P0 SEL R0, R3, R2, !P2 ;  /* 0x0000000203008207 */ /* 0x000fe40005000000 */
[----:B------:R-:W-:Y:S02]  /*5df0*/  IADD3 R2, PT, PT, -R5, RZ, RZ ;  /* 0x000000ff05027210 */ /* 0x000fe40007ffe1ff */
[----:B------:R-:W-:Y:S01]  /*5e00*/  @!P0 IADD3 R8, PT, PT, R15, -R0, RZ ;  /* 0x800000000f088210 */ /* 0x000fe20007ffe0ff */
[----:B------:R-:W-:Y:S02]  /*5e10*/  @!P0 IMAD R0, R7, R6, R0 ;  /* 0x0000000607008224 */ /* 0x000fe400078e0200 */
[----:B------:R-:W-:Y:S02]  /*5e20*/  IMAD R29, R24, R2, R29 ;  /* 0x00000002181d7224 */ /* 0x000fe400078e021d */
[----:B------:R-:W-:Y:S02]  /*5e30*/  @!P0 IMAD R5, R8, R26, R3 ;  /* 0x0000001a08058224 */ /* 0x000fe400078e0203 */
[----:B------:R-:W-:Y:S04]  /*5e40*/  @!P0 IMAD.MOV.U32 R3, RZ, RZ, R0 ;  /* 0x000000ffff038224 */ /* 0x000fe800078e0000 */
[----:B------:R-:W-:Y:S02]  /*5e50*/  IMAD R31, R3, R28, R31 ;  /* 0x0000001c031f7224 */ /* 0x000fe400078e021f */
[----:B------:R-:W-:Y:S07]  /*5e60*/  IMAD R29, R5, R24, R29 ;  /* 0x00000018051d7224 */ /* 0x000fee00078e021d */
.L_x_104:
[----:B-1----:R-:W-:Y:S01]  /*5e70*/  @!P1 ISETP.NE.AND P0, PT, R10, 0x1, PT ;  /* 0x000000010a00980c */ /* 0x002fe20003f05270 */
[----:B------:R-:W-:Y:S01]  /*5e80*/  @!P1 IMAD.HI.U32 R3, R29, R11, RZ ;  /* 0x0000000b1d039227 */ /* 0x000fe200078e00ff */
[----:B------:R-:W-:Y:S01]  /*5e90*/  R2UR UR42, R21 ;  /* 0x00000000152a72ca */ /* 0x000fe200000e0000 */
[----:B------:R-:W-:Y:S01]  /*5ea0*/  BSSY.RECONVERGENT B6, `(.L_x_105) ;  /* 0x0000031000067945 */ /* 0x000fe20003800200 */
[----:B------:R-:W-:Y:S01]  /*5eb0*/  R2UR UR41, R20 ;  /* 0x00000000142972ca */ /* 0x000fe200000e0000 */
[----:B------:R-:W-:Y:S01]  /*5ec0*/  @!P1 IMAD.HI.U32 R0, R31, R12, RZ ;  /* 0x0000000c1f009227 */ /* 0x000fe200078e00ff */
[----:B------:R-:W-:Y:S02]  /*5ed0*/  @!P1 SHF.R.U32.HI R2, RZ, R14, R3 ;  /* 0x0000000eff029219 */ /* 0x000fe40000011603 */
[----:B------:R-:W-:Y:S01]  /*5ee0*/  @!P1 ISETP.NE.AND P2, PT, R9, 0x1, PT ;  /* 0x000000010900980c */ /* 0x000fe20003f45270 */
[----:B------:R-:W-:Y:S01]  /*5ef0*/  VIADD R80, R80, 0x1 ;  /* 0x0000000150507836 */ /* 0x000fe20000000000 */
[----:B------:R-:W-:Y:S02]  /*5f00*/  @!P1 SEL R2, R29, R2, !P0 ;  /* 0x000000021d029207 */ /* 0x000fe40004000000 */
[----:B------:R-:W-:Y:S02]  /*5f10*/  @!P1 SHF.R.U32.HI R0, RZ, R13, R0 ;  /* 0x0000000dff009219 */ /* 0x000fe40000011600 */
[----:B------:R-:W-:Y:S01]  /*5f20*/  LOP3.LUT P0, RZ, R71, 0x90, RZ, 0xc0, !PT ;  /* 0x0000009047ff7812 */ /* 0x000fe2000780c0ff */
[----:B------:R-:W-:Y:S01]  /*5f30*/  USHF.L.U32 UR42, UR42, 0x6, URZ ;  /* 0x000000062a2a7899 */ /* 0x000fe200080006ff */
[----:B------:R-:W-:Y:S01]  /*5f40*/  @!P1 SEL R3, R31, R0, !P2 ;  /* 0x000000001f039207 */ /* 0x000fe20005000000 */
[----:B------:R-:W-:Y:S01]  /*5f50*/  USHF.L.U32 UR41, UR41, 0x7, URZ ;  /* 0x0000000729297899 */ /* 0x000fe200080006ff */
[----:B------:R-:W-:Y:S03]  /*5f60*/  @P4 SHF.R.U32.HI R72, RZ, 0x10, R17 ;  /* 0x00000010ff484819 */ /* 0x000fe60000011611 */
[----:B------:R-:W-:Y:S02]  /*5f70*/  @!P1 IMAD.IADD R0, R2, 0x1, -R3 ;  /* 0x0000000102009824 */ /* 0x000fe400078e0a03 */
[----:B------:R-:W-:Y:S02]  /*5f80*/  @!P1 IMAD.IADD R2, R3, 0x1, -R2 ;  /* 0x0000000103029824 */ /* 0x000fe400078e0a02 */
[----:B------:R-:W-:Y:S02]  /*5f90*/  @!P1 IMAD R31, R0, R9, R31 ;  /* 0x00000009001f9224 */ /* 0x000fe400078e021f */
[----:B------:R-:W-:Y:S01]  /*5fa0*/  @!P1 IMAD R29, R2, R10, R29 ;  /* 0x0000000a021d9224 */ /* 0x000fe200078e021d */
[----:B------:R-:W-:Y:S06]  /*5fb0*/  @!P0 BRA `(.L_x_106) ;  /* 0x00000000007c8947 */ /* 0x000fec0003800000 */
[----:B------:R-:W1:Y:S01]  /*5fc0*/  LDCU.64 UR8, c[0x4][0x80] ;  /* 0x01001000ff0877ac */ /* 0x000e620008000a00 */
[----:B------:R-:W-:Y:S01]  /*5fd0*/  MOV R2, 0x0 ;  /* 0x0000000000027802 */ /* 0x000fe20000000f00 */
[----:B------:R-:W-:Y:S02]  /*5fe0*/  HFMA2 R12, -RZ, RZ, 0, 5.9604644775390625e-08 ;  /* 0x00000001ff0c7431 */ /* 0x000fe400000001ff */
[----:B------:R-:W-:Y:S01]  /*5ff0*/  IMAD.MOV.U32 R8, RZ, RZ, 0x70 ;  /* 0x00000070ff087424 */ /* 0x000fe200078e00ff */
[----:B------:R2:W3:Y:S01]  /*6000*/  LDC.64 R14, c[0x4][R2] ;  /* 0x01000000020e7b82 */ /* 0x0004e20000000a00 */
[----:B------:R-:W4:Y:S01]  /*6010*/  LDCU.64 UR6, c[0x4][0x88] ;  /* 0x01001100ff0677ac */ /* 0x000f220008000a00 */
[----:B------:R-:W-:Y:S01]  /*6020*/  IMAD.MOV.U32 R13, RZ, RZ, RZ ;  /* 0x000000ffff0d7224 */ /* 0x000fe200078e00ff */
[----:B------:R-:W2:Y:S01]  /*6030*/  LDCU.64 UR4, c[0x4][0x8] ;  /* 0x01000100ff0477ac */ /* 0x000ea20008000a00 */
[----:B-1----:R-:W-:Y:S01]  /*6040*/  MOV R5, UR9 ;  /* 0x0000000900057c02 */ /* 0x002fe20008000f00 */
[----:B------:R-:W-:Y:S01]  /*6050*/  IMAD.U32 R4, RZ, RZ, UR8 ;  /* 0x00000008ff047e24 */ /* 0x000fe2000f8e00ff */
[----:B----4-:R-:W-:Y:S01]  /*6060*/  MOV R7, UR7 ;  /* 0x0000000700077c02 */ /* 0x010fe20008000f00 */
[----:B------:R-:W-:Y:S01]  /*6070*/  IMAD.U32 R6, RZ, RZ, UR6 ;  /* 0x00000006ff067e24 */ /* 0x000fe2000f8e00ff */
[----:B--2---:R-:W-:Y:S01]  /*6080*/  MOV R11, UR5 ;  /* 0x00000005000b7c02 */ /* 0x004fe20008000f00 */
[----:B------:R-:W-:Y:S02]  /*6090*/  IMAD.U32 R10, RZ, RZ, UR4 ;  /* 0x00000004ff0a7e24 */ /* 0x000fe4000f8e00ff */
[----:B------:R-:W-:Y:S07]  /*60a0*/  LEPC R20, `(.L_x_107) ;  /* 0x000000001014794e */ /* 0x000fee0000000000 */
[----:B---3-5:R-:W-:Y:S05]  /*60b0*/  CALL.ABS.NOINC R14 ;  /* 0x000000000e007343 */ /* 0x028fea0003c00000 */
.L_x_107:
[----:B------:R-:W1:Y:S01]  /*60c0*/  LDCU.64 UR8, c[0x4][0x80] ;  /* 0x01001000ff0877ac */ /* 0x000e620008000a00 */
[----:B------:R-:W2:Y:S01]  /*60d0*/  LDC.64 R2, c[0x4][R2] ;  /* 0x0100000002027b82 */ /* 0x000ea20000000a00 */
[----:B------:R-:W-:Y:S02]  /*60e0*/  HFMA2 R12, -RZ, RZ, 0, 5.9604644775390625e-08 ;  /* 0x00000001ff0c7431 */ /* 0x000fe400000001ff */
[----:B------:R-:W-:Y:S02]  /*60f0*/  IMAD.MOV.U32 R8, RZ, RZ, 0x70 ;  /* 0x00000070ff087424 */ /* 0x000fe400078e00ff */
[----:B------:R-:W-:Y:S01]  /*6100*/  IMAD.MOV.U32 R13, RZ, RZ, RZ ;  /* 0x000000ffff0d7224 */ /* 0x000fe200078e00ff */
[----:B------:R-:W3:Y:S01]  /*6110*/  LDCU.64 UR6, c[0x4][0x88] ;  /* 0x01001100ff0677ac */ /* 0x000ee20008000a00 */
[----:B------:R-:W4:Y:S01]  /*6120*/  LDCU.64 UR4, c[0x4][0x8] ;  /* 0x01000100ff0477ac */ /* 0x000f220008000a00 */
[----:B-1----:R-:W-:Y:S02]  /*6130*/  MOV R4, UR8 ;  /* 0x0000000800047c02 */ /* 0x002fe40008000f00 */
[----:B------:R-:W-:Y:S02]  /*6140*/  MOV R5, UR9 ;  /* 0x0000000900057c02 */ /* 0x000fe40008000f00 */
[----:B---3--:R-:W-:Y:S01]  /*6150*/  MOV R7, UR7 ;  /* 0x0000000700077c02 */ /* 0x008fe20008000f00 */
[----:B------:R-:W-:Y:S01]  /*6160*/  IMAD.U32 R6, RZ, RZ, UR6 ;  /* 0x00000006ff067e24 */ /* 0x000fe2000f8e00ff */
[----:B----4-:R-:W-:Y:S01]  /*6170*/  MOV R11, UR5 ;  /* 0x00000005000b7c02 */ /* 0x010fe20008000f00 */
[----:B------:R-:W-:Y:S02]  /*6180*/  IMAD.U32 R10, RZ, RZ, UR4 ;  /* 0x00000004ff0a7e24 */ /* 0x000fe4000f8e00ff */
[----:B------:R-:W-:Y:S07]  /*6190*/  LEPC R20, `(.L_x_106) ;  /* 0x000000001014794e */ /* 0x000fee0000000000 */
[----:B--2---:R-:W-:Y:S05]  /*61a0*/  CALL.ABS.NOINC R2 ;  /* 0x0000000002007343 */ /* 0x004fea0003c00000 */
.L_x_106:
[----:B------:R-:W-:Y:S05]  /*61b0*/  BSYNC.RECONVERGENT B6 ;  /* 0x0000000000067941 */ /* 0x000fea0003800200 */
.L_x_105:
[C---:B------:R-:W-:Y:S02]  /*61c0*/  ISETP.NE.U32.AND P3, PT, R58.reuse, RZ, PT ;  /* 0x000000ff3a00720c */ /* 0x040fe40003f65070 */
[----:B------:R-:W-:Y:S02]  /*61d0*/  ISETP.NE.U32.AND P0, PT, RZ, UR38, PT ;  /* 0x00000026ff007c0c */ /* 0x000fe4000bf05070 */
[C---:B------:R-:W-:Y:S02]  /*61e0*/  ISETP.NE.AND.EX P3, PT, R59.reuse, RZ, PT, P3 ;  /* 0x000000ff3b00720c */ /* 0x040fe40003f65330 */
[----:B------:R-:W-:Y:S02]  /*61f0*/  ISETP.NE.U32.AND P4, PT, R58, RZ, PT ;  /* 0x000000ff3a00720c */ /* 0x000fe40003f85070 */
[----:B------:R-:W-:Y:S02]  /*6200*/  ISETP.NE.AND.EX P0, PT, RZ, UR39, PT, P0 ;  /* 0x00000027ff007c0c */ /* 0x000fe4000bf05300 */
[----:B------:R-:W-:Y:S02]  /*6210*/  ISETP.NE.U32.AND P2, PT, R54, RZ, PT ;  /* 0x000000ff3600720c */ /* 0x000fe40003f45070 */
[----:B------:R-:W-:Y:S02]  /*6220*/  ISETP.NE.U32.AND P1, PT, RZ, UR38, PT ;  /* 0x00000026ff007c0c */ /* 0x000fe4000bf25070 */
[----:B------:R-:W-:Y:S03]  /*6230*/  ISETP.NE.AND.EX P4, PT, R59, RZ, P0, P4 ;  /* 0x000000ff3b00720c */ /* 0x000fe60000785340 */
[----:B------:R-:W-:Y:S10]  /*6240*/  @!P3 BRA `(.L_x_108) ;  /* 0x00000000002cb947 */ /* 0x000ff40003800000 */
[----:B------:R-:W-:Y:S01]  /*6250*/  ISETP.NE.U32.AND P0, PT, R56, RZ, PT ;  /* 0x000000ff3800720c */ /* 0x000fe20003f05070 */
[----:B------:R-:W-:Y:S03]  /*6260*/  IMAD.MOV.U32 R63, RZ, RZ, 0x1 ;  /* 0x00000001ff3f7424 */ /* 0x000fe600078e00ff */
[----:B------:R-:W-:Y:S11]  /*6270*/  ISETP.NE.AND.EX P0, PT, R57, RZ, PT, P0 ;  /* 0x000000ff3900720c */ /* 0x000ff60003f05300 */
[----:B------:R-:W-:Y:S02]  /*6280*/  @!UPT UIADD3 URZ, UPT, UPT, URZ, URZ, URZ ;  /* 0x000000fffffff290 */ /* 0x000fe4000fffe0ff */
[----:B------:R-:W1:Y:S01]  /*6290*/  @P0 LDC.64 R2, c[0x0][0x888] ;  /* 0x00022200ff020b82 */ /* 0x000e620000000a00 */
[----:B------:R-:W-:Y:S04]  /*62a0*/  @P0 IMAD R0, R58, UR36, RZ ;  /* 0x000000243a000c24 */ /* 0x000fe8000f8e02ff */
[----:B-1----:R-:W-:Y:S04]  /*62b0*/  @P0 IMAD.WIDE R2, R0, 0x4, R2 ;  /* 0x0000000400020825 */ /* 0x002fe800078e0202 */
[----:B------:R-:W-:Y:S01]  /*62c0*/  HFMA2 R0, -RZ, RZ, 0, 5.9604644775390625e-08 ;  /* 0x00000001ff007431 */ /* 0x000fe200000001ff */
[----:B-----5:R1:W5:Y:S04]  /*62d0*/  @P0 LDG.E R35, desc[UR46][R2.64] ;  /* 0x0000002e02230981 */ /* 0x020368000c1e1900 */
[----:B------:R-:W-:Y:S01]  /*62e0*/  @!P0 PRMT R63, R0, 0x7610, R63 ;  /* 0x00007610003f8816 */ /* 0x000fe2000000003f */
[----:B-1----:R-:W2:Y:S06]  /*62f0*/  @!P0 LDC R35, c[0x0][0x880] ;  /* 0x00022000ff238b82 */ /* 0x002eac0000000800 */
.L_x_108:
[----:B------:R-:W-:Y:S02]  /*6300*/  ISETP.NE.AND.EX P2, PT, R55, RZ, PT, P2 ;  /* 0x000000ff3700720c */ /* 0x000fe40003f45320 */
[----:B------:R-:W-:Y:S02]  /*6310*/  PLOP3.LUT P0, PT, PT, PT, PT, 0x8, 0x80 ;  /* 0x000000000080781c */ /* 0x000fe40003f0e170 */
[----:B------:R-:W-:Y:S02]  /*6320*/  ISETP.NE.AND.EX P1, PT, RZ, UR39, PT, P1 ;  /* 0x00000027ff007c0c */ /* 0x000fe4000bf25310 */
[----:B------:R-:W-:Y:S07]  /*6330*/  @!P4 PLOP3.LUT P0, PT, P3, PT, PT, 0x80, 0x8 ;  /* 0x000000000008c81c */ /* 0x000fee0001f0f070 */
[----:B------:R-:W-:Y:S06]  /*6340*/  @!P2 BRA `(.L_x_109) ;  /* 0x000000000020a947 */ /* 0x000fec0003800000 */
[----:B------:R-:W-:Y:S04]  /*6350*/  ISETP.NE.U32.AND P2, PT, R52, RZ, PT ;  /* 0x000000ff3400720c */ /* 0x000fe80003f45070 */
[----:B------:R-:W-:Y:S11]  /*6360*/  ISETP.NE.AND.EX P2, PT, R53, RZ, PT, P2 ;  /* 0x000000ff3500720c */ /* 0x000ff60003f45320 */
[----:B------:R-:W-:Y:S02]  /*6370*/  @!UPT UIADD3 URZ, UPT, UPT, URZ, URZ, URZ ;  /* 0x000000fffffff290 */ /* 0x000fe4000fffe0ff */
[----:B------:R-:W1:Y:S01]  /*6380*/  @P2 LDC.64 R2, c[0x0][0x8a8] ;  /* 0x00022a00ff022b82 */ /* 0x000e620000000a00 */
[----:B------:R-:W-:Y:S04]  /*6390*/  @P2 IMAD R0, R54, UR36, RZ ;  /* 0x0000002436002c24 */ /* 0x000fe8000f8e02ff */
[----:B-1----:R-:W-:Y:S05]  /*63a0*/  @P2 IMAD.WIDE R2, R0, 0x4, R2 ;  /* 0x0000000400022825 */ /* 0x002fea00078e0202 */
[----:B-----5:R1:W5:Y:S02]  /*63b0*/  @P2 LDG.E R32, desc[UR46][R2.64] ;  /* 0x0000002e02202981 */ /* 0x020364000c1e1900 */
[----:B-1----:R-:W3:Y:S02]  /*63c0*/  @!P2 LDC R32, c[0x0][0x8a0] ;  /* 0x00022800ff20ab82 */ /* 0x002ee40000000800 */
.L_x_109:
[----:B--2--5:R-:W-:Y:S01]  /*63d0*/  FSETP.NEU.AND P2, PT, R35, RZ, PT ;  /* 0x000000ff2300720b */ /* 0x024fe20003f4d000 */
[----:B------:R-:W-:Y:S01]  /*63e0*/  IMAD.SHL.U32 R81, R68, 0x2, RZ ;  /* 0x0000000244517824 */ /* 0x000fe200078e00ff */
[----:B------:R-:W-:Y:S01]  /*63f0*/  SEL R5, RZ, 0xffffffff, P1 ;  /* 0xffffffffff057807 */ /* 0x000fe20000800000 */
[----:B------:R-:W-:Y:S01]  /*6400*/  BSSY B1, `(.L_x_110) ;  /* 0x0000033000017945 */ /* 0x000fe20003800000 */
[----:B------:R-:W-:Y:S01]  /*6410*/  @!P4 LOP3.LUT P1, RZ, R63, 0xff, RZ, 0xc0, !PT ;  /* 0x000000ff3fffc812 */ /* 0x000fe2000782c0ff */
[----:B------:R-:W-:Y:S01]  /*6420*/  IMAD.MOV.U32 R39, RZ, RZ, 0x1 ;  /* 0x00000001ff277424 */ /* 0x000fe200078e00ff */
[----:B------:R-:W-:Y:S01]  /*6430*/  @!P4 SEL R0, RZ, 0xffffffff, P2 ;  /* 0xffffffffff00c807 */ /* 0x000fe20001000000 */
[C---:B------:R-:W-:Y:S01]  /*6440*/  IMAD R34, R30.reuse, 0x40, R33 ;  /* 0x000000401e227824 */ /* 0x040fe200078e0221 */
[----:B------:R-:W-:Y:S01]  /*6450*/  LOP3.LUT R75, R75, 0x1, RZ, 0x3c, !PT ;  /* 0x000000014b4b7812 */ /* 0x000fe200078e3cff */
[----:B------:R-:W-:Y:S01]  /*6460*/  IMAD.MOV.U32 R38, RZ, RZ, RZ ;  /* 0x000000ffff267224 */ /* 0x000fe200078e00ff */
[----:B------:R-:W-:Y:S02]  /*6470*/  @P0 SEL R0, R5, R0, !P1 ;  /* 0x0000000005000207 */ /* 0x000fe40004800000 */
[----:B------:R-:W-:Y:S02]  /*6480*/  CS2R R50, SRZ ;  /* 0x0000000000327805 */ /* 0x000fe4000001ff00 */
[----:B------:R-:W-:Y:S02]  /*6490*/  LEA R78, R30, UR44, 0x3 ;  /* 0x0000002c1e4e7c11 */ /* 0x000fe4000f8e18ff */
[----:B------:R-:W-:Y:S02]  /*64a0*/  CS2R R48, SRZ ;  /* 0x0000000000307805 */ /* 0x000fe4000001ff00 */
[----:B------:R-:W-:Y:S02]  /*64b0*/  @!P4 LOP3.LUT R0, R0, 0x1, RZ, 0xc0, !PT ;  /* 0x000000010000c812 */ /* 0x000fe400078ec0ff */
[----:B------:R-:W-:Y:S02]  /*64c0*/  CS2R R42, SRZ ;  /* 0x00000000002a7805 */ /* 0x000fe4000001ff00 */
[----:B------:R-:W-:Y:S02]  /*64d0*/  SHF.L.U32 R3, R74, 0x1f, RZ ;  /* 0x0000001f4a037819 */ /* 0x000fe400000006ff */
[----:B------:R-:W-:Y:S02]  /*64e0*/  CS2R R40, SRZ ;  /* 0x0000000000287805 */ /* 0x000fe4000001ff00 */
[----:B------:R-:W-:Y:S01]  /*64f0*/  ISETP.NE.U32.OR P6, PT, R0, 0x1, P4 ;  /* 0x000000010000780c */ /* 0x000fe200027c5470 */
[----:B------:R-:W-:Y:S01]  /*6500*/  VIADD R86, R81, UR44 ;  /* 0x0000002c51567c36 */ /* 0x000fe20008000000 */
[----:B------:R-:W-:Y:S02]  /*6510*/  SEL R0, RZ, 0xffffffff, P2 ;  /* 0xffffffffff007807 */ /* 0x000fe40001000000 */
[----:B------:R-:W-:Y:S02]  /*6520*/  LOP3.LUT P2, R79, R63, 0xff, RZ, 0xc0, !PT ;  /* 0x000000ff3f4f7812 */ /* 0x000fe4000784c0ff */
[----:B------:R-:W-:Y:S02]  /*6530*/  P2R R82, PR, RZ, 0x40 ;  /* 0x00000040ff527803 */ /* 0x000fe40000000000 */
[----:B------:R-:W-:Y:S04]  /*6540*/  @P3 SEL R0, R5, R0, !P2 ;  /* 0x0000000005003207 */ /* 0x000fe80005000000 */
[----:B------:R-:W-:Y:S02]  /*6550*/  LOP3.LUT R0, R0, 0x1, RZ, 0xc0, !PT ;  /* 0x0000000100007812 */ /* 0x000fe400078ec0ff */
[----:B------:R-:W-:Y:S02]  /*6560*/  @P6 SHF.L.U32 R2, R75, 0x1f, RZ ;  /* 0x0000001f4b026819 */ /* 0x000fe400000006ff */
[----:B------:R-:W-:Y:S02]  /*6570*/  ISETP.NE.U32.AND P5, PT, R0, 0x1, PT ;  /* 0x000000010000780c */ /* 0x000fe40003fa5070 */
[----:B------:R-:W1:Y:S02]  /*6580*/  @P6 SYNCS.PHASECHK.TRANS64.TRYWAIT P1, [UR44+0x40], R2 ;  /* 0x00004002ff0065a7 */ /* 0x000e64000802112c */
[----:B------:R-:W-:Y:S01]  /*6590*/  P2R R84, PR, RZ, 0x20 ;  /* 0x00000020ff547803 */ /* 0x000fe20000000000 */
[----:B------:R2:W4:Y:S01]  /*65a0*/  SYNCS.PHASECHK.TRANS64.TRYWAIT P0, [R78+URZ+0xb0], R3 ;  /* 0x0000b0034e0075a7 */ /* 0x00052200080011ff */
[----:B-1----:R-:W-:Y:S01]  /*65b0*/  @P6 SEL R39, RZ, 0x1, !P1 ;  /* 0x00000001ff276807 */ /* 0x002fe20004800000 */
[----:B--2---:R-:W-:Y:S06]  /*65c0*/  @!P6 BRA `(.L_x_111) ;  /* 0x000000000058e947 */ /* 0x004fec0003800000 */
[C---:B------:R-:W-:Y:S01]  /*65d0*/  VIADD R0, R86.reuse, 0x200 ;  /* 0x0000020056007836 */ /* 0x040fe20000000000 */
[----:B------:R-:W-:Y:S01]  /*65e0*/  LOP3.LUT P6, RZ, R69, 0x40, RZ, 0xc0, !PT ;  /* 0x0000004045ff7812 */ /* 0x000fe200078cc0ff */
[----:B------:R-:W-:Y:S01]  /*65f0*/  BSSY B0, `(.L_x_112) ;  /* 0x000000e000007945 */ /* 0x000fe20003800000 */
[----:B------:R-:W-:Y:S01]  /*6600*/  ISETP.NE.AND P2, PT, R39, RZ, PT ;  /* 0x000000ff2700720c */ /* 0x000fe20003f45270 */
[----:B------:R-:W-:Y:S01]  /*6610*/  @P5 VIADD R2, R86, 0x210 ;  /* 0x0000021056025836 */ /* 0x000fe20000000000 */
[----:B------:R-:W-:Y:S01]  /*6620*/  PLOP3.LUT P1, PT, PT, PT, PT, 0x8, 0x80 ;  /* 0x000000000080781c */ /* 0x000fe20003f2e170 */
[----:B------:R-:W-:Y:S01]  /*6630*/  IMAD.MOV.U32 R51, RZ, RZ, RZ ;  /* 0x000000ffff337224 */ /* 0x000fe200078e00ff */
[----:B------:R-:W-:Y:S02]  /*6640*/  @P5 PLOP3.LUT P1, PT, P6, PT, PT, 0x80, 0x8 ;  /* 0x000000000008581c */ /* 0x000fe4000372f070 */
[----:B------:R-:W-:Y:S02]  /*6650*/  CS2R R48, SRZ ;  /* 0x0000000000307805 */ /* 0x000fe4000001ff00 */
[----:B------:R-:W-:Y:S02]  /*6660*/  CS2R R42, SRZ ;  /* 0x00000000002a7805 */ /* 0x000fe4000001ff00 */
[----:B------:R-:W-:Y:S07]  /*6670*/  CS2R R40, SRZ ;  /* 0x0000000000287805 */ /* 0x000fee000001ff00 */
[----:B------:R-:W-:Y:S01]  /*6680*/  @P1 VIADD R2, R0, 0xfffffff0 ;  /* 0xfffffff000021836 */ /* 0x000fe20000000000 */
[----:B------:R-:W-:Y:S06]  /*6690*/  @P2 BRA `(.L_x_113) ;  /* 0x00000000000c2947 */ /* 0x000fec0003800000 */
[----:B------:R-:W-:Y:S04]  /*66a0*/  SHF.L.U32 R5, R75, 0x1f, RZ ;  /* 0x0000001f4b057819 */ /* 0x000fe800000006ff */
[----:B------:R-:W1:Y:S02]  /*66b0*/  SYNCS.PHASECHK.TRANS64.TRYWAIT P1, [UR44+0x40], R5 ;  /* 0x00004005ff0075a7 */ /* 0x000e64000802112c */
[----:B-1----:R-:W-:Y:S05]  /*66c0*/  @!P1 BRA `(.L_x_114) ;  /* 0x00000030003c9947 */ /* 0x002fea0003800000 */
.L_x_113:
[----:B------:R-:W-:Y:S05]  /*66d0*/  BSYNC B0 ;  /* 0x0000000000007941 */ /* 0x000fea0003800000 */
.L_x_112:
[----:B------:R-:W-:Y:S01]  /*66e0*/  ISETP.NE.AND P1, PT, R84, RZ, PT ;  /* 0x000000ff5400720c */ /* 0x000fe20003f25270 */
[----:B------:R-:W-:Y:S11]  /*66f0*/  HFMA2 R38, -RZ, RZ, 0, 5.9604644775390625e-08 ;  /* 0x00000001ff267431 */ /* 0x000ff600000001ff */
[----:B------:R-:W-:Y:S01]  /*6700*/  @!UPT UIADD3 URZ, UPT, UPT, URZ, URZ, URZ ;  /* 0x000000fffffff290 */ /* 0x000fe2000fffe0ff */
[----:B------:R2:W1:Y:S04]  /*6710*/  @P1 LDS.128 R48, [R2] ;  /* 0x0000000002301984 */ /* 0x0004680000000c00 */
[----:B------:R2:W1:Y:S02]  /*6720*/  @P1 LDS.128 R40, [R81+UR44+0x200] ;  /* 0x0002002c51281984 */ /* 0x0004640008000c00 */
.L_x_111:
[----:B------:R-:W-:Y:S05]  /*6730*/  BSYNC B1 ;  /* 0x0000000000017941 */ /* 0x000fea0003800000 */
.L_x_110:
[----:B-1----:R-:W-:Y:S04]  /*6740*/  SHF.R.U32.HI R5, RZ, 0x15, R34 ;  /* 0x00000015ff057819 */ /* 0x002fe80000011622 */
[----:B------:R-:W-:Y:S01]  /*6750*/  LOP3.LUT P1, RZ, R5, 0x3, R70, 0x48, !PT ;  /* 0x0000000305ff7812 */ /* 0x000fe20007824846 */
[----:B------:R-:W-:Y:S01]  /*6760*/  @!UPT UIADD3 URZ, UPT, UPT, URZ, URZ, URZ ;  /* 0x000000fffffff290 */ /* 0x000fe2000fffe0ff */
[----:B----4-:R-:W-:Y:S11]  /*6770*/  @P0 BRA `(.L_x_115) ;  /* 0x0000000000080947 */ /* 0x010ff60003800000 */
[----:B------:R-:W1:Y:S02]  /*6780*/  SYNCS.PHASECHK.TRANS64.TRYWAIT P0, [R78+URZ+0xb0], R3 ;  /* 0x0000b0034e0075a7 */ /* 0x000e6400080011ff */
[----:B-1----:R-:W-:Y:S05]  /*6790*/  @!P0 BRA `(.L_x_116) ;  /* 0x0000003000208947 */ /* 0x002fea0003800000 */
.L_x_115:
[----:B------:R-:W-:Y:S05]  /*67a0*/  @!P1 BRA `(.L_x_117) ;  /* 0x0000000000409947 */ /* 0x000fea0003800000 */
[----:B------:R-:W4:Y:S01]  /*67b0*/  LDCU.64 UR8, c[0x4][0x70] ;  /* 0x01000e00ff0877ac */ /* 0x000f220008000a00 */
[----:B-1----:R-:W-:Y:S01]  /*67c0*/  MOV R3, 0x0 ;  /* 0x0000000000037802 */ /* 0x002fe20000000f00 */
[----:B------:R-:W-:Y:S02]  /*67d0*/  HFMA2 R12, -RZ, RZ, 0, 5.9604644775390625e-08 ;  /* 0x00000001ff0c7431 */ /* 0x000fe400000001ff */
[----:B------:R-:W-:Y:S02]  /*67e0*/  IMAD.MOV.U32 R8, RZ, RZ, 0x192 ;  /* 0x00000192ff087424 */ /* 0x000fe400078e00ff */
[----:B------:R-:W-:Y:S01]  /*67f0*/  IMAD.MOV.U32 R13, RZ, RZ, RZ ;  /* 0x000000ffff0d7224 */ /* 0x000fe200078e00ff */
[----:B------:R-:W1:Y:S01]  /*6800*/  LDCU.64 UR6, c[0x4][0x78] ;  /* 0x01000f00ff0677ac */ /* 0x000e620008000a00 */
[----:B--2---:R-:W2:Y:S01]  /*6810*/  LDC.64 R2, c[0x4][R3] ;  /* 0x0100000003027b82 */ /* 0x004ea20000000a00 */
[----:B------:R-:W5:Y:S01]  /*6820*/  LDCU.64 UR4, c[0x4][0x10] ;  /* 0x01000200ff0477ac */ /* 0x000f620008000a00 */
[----:B----4-:R-:W-:Y:S01]  /*6830*/  MOV R5, UR9 ;  /* 0x0000000900057c02 */ /* 0x010fe20008000f00 */
[----:B------:R-:W-:Y:S01]  /*6840*/  IMAD.U32 R4, RZ, RZ, UR8 ;  /* 0x00000008ff047e24 */ /* 0x000fe2000f8e00ff */
[----:B-1----:R-:W-:Y:S01]  /*6850*/  MOV R7, UR7 ;  /* 0x0000000700077c02 */ /* 0x002fe20008000f00 */
[----:B------:R-:W-:Y:S01]  /*6860*/  IMAD.U32 R6, RZ, RZ, UR6 ;  /* 0x00000006ff067e24 */ /* 0x000fe2000f8e00ff */
[----:B-----5:R-:W-:Y:S01]  /*6870*/  MOV R11, UR5 ;  /* 0x00000005000b7c02 */ /* 0x020fe20008000f00 */
[----:B------:R-:W-:Y:S02]  /*6880*/  IMAD.U32 R10, RZ, RZ, UR4 ;  /* 0x00000004ff0a7e24 */ /* 0x000fe4000f8e00ff */
[----:B------:R-:W-:Y:S07]  /*6890*/  LEPC R20, `(.L_x_117) ;  /* 0x000000001014794e */ /* 0x000fee0000000000 */
[----:B--23--:R-:W-:Y:S05]  /*68a0*/  CALL.ABS.NOINC R2 ;  /* 0x0000000002007343 */ /* 0x00cfea0003c00000 */
.L_x_117:
[----:B------:R-:W-:Y:S05]  /*68b0*/  WARPSYNC.ALL ;  /* 0x0000000000007948 */ /* 0x000fea0003800000 */
[----:B------:R-:W-:Y:S01]  /*68c0*/  R2UR UR4, R34 ;  /* 0x00000000220472ca */ /* 0x000fe200000e0000 */
[--C-:B------:R-:W-:Y:S01]  /*68d0*/  HADD2.F32 R20, -RZ, R40.reuse.H0_H0 ;  /* 0x20000028ff147230 */ /* 0x100fe20000004100 */
[----:B------:R-:W-:Y:S01]  /*68e0*/  MOV R85, 0x10 ;  /* 0x0000001000557802 */ /* 0x000fe20000000f00 */
[----:B------:R-:W-:Y:S01]  /*68f0*/  HADD2.F32 R21, -RZ, R40.H1_H1 ;  /* 0x30000028ff157230 */ /* 0x000fe20000004100 */
[----:B------:R-:W-:Y:S01]  /*6900*/  LOP3.LUT P6, RZ, R69, 0x40, RZ, 0xc0, !PT ;  /* 0x0000004045ff7812 */ /* 0x000fe200078cc0ff */
[----:B------:R-:W-:Y:S01]  /*6910*/  HADD2.F32 R36, -RZ, R41.H1_H1 ;  /* 0x30000029ff247230 */ /* 0x000fe20000004100 */
[----:B------:R-:W-:Y:S01]  /*6920*/  ISETP.NE.AND P0, PT, R76, RZ, PT ;  /* 0x000000ff4c00720c */ /* 0x000fe20003f05270 */
[----:B------:R-:W-:Y:S01]  /*6930*/  HADD2.F32 R37, -RZ, R43.H0_H0 ;  /* 0x2000002bff257230 */ /* 0x000fe20000004100 */
[----:B------:R-:W-:Y:S01]  /*6940*/  SEL R85, R85, 0xfffffff0, !P6 ;  /* 0xfffffff055557807 */ /* 0x000fe20007000000 */
[----:B------:R-:W-:Y:S03]  /*6950*/  BSSY.RECONVERGENT B0, `(.L_x_118) ;  /* 0x000004f000007945 */ /* 0x000fe60003800200 */
[----:B------:R-:W-:Y:S01]  /*6960*/  IADD3 R83, PT, PT, R86, R85, RZ ;  /* 0x0000005556537210 */ /* 0x000fe20007ffe0ff */
[----:B------:R-:W3:Y:S02]  /*6970*/  LDTM.x16 R4, tmem[UR4] ;  /* 0x00000004000479ee */ /* 0x000ee40008240000 */
[C---:B---3--:R-:W-:Y:S01]  /*6980*/  FMUL R0, R32.reuse, R4 ;  /* 0x0000000420007220 */ /* 0x048fe20000400000 */
[C---:B--2---:R-:W-:Y:S01]  /*6990*/  FMUL R2, R32.reuse, R5 ;  /* 0x0000000520027220 */ /* 0x044fe20000400000 */
[C---:B-1----:R-:W-:Y:S01]  /*69a0*/  FMUL R3, R32.reuse, R6 ;  /* 0x0000000620037220 */ /* 0x042fe20000400000 */
[C---:B------:R-:W-:Y:S01]  /*69b0*/  FMUL R7, R32.reuse, R7 ;  /* 0x0000000720077220 */ /* 0x040fe20000400000 */
[C---:B------:R-:W-:Y:S01]  /*69c0*/  FFMA R0, R35.reuse, R20, R0 ;  /* 0x0000001423007223 */ /* 0x040fe20000000000 */
[----:B------:R-:W-:Y:S02]  /*69d0*/  HADD2.F32 R20, -RZ, R41.H0_H0 ;  /* 0x20000029ff147230 */ /* 0x000fe40000004100 */
[C---:B------:R-:W-:Y:S01]  /*69e0*/  FFMA R2, R35.reuse, R21, R2 ;  /* 0x0000001523027223 */ /* 0x040fe20000000002 */
[--C-:B------:R-:W-:Y:S02]  /*69f0*/  HADD2.F32 R21, -RZ, R42.reuse.H0_H0 ;  /* 0x2000002aff157230 */ /* 0x100fe40000004100 */
[C---:B------:R-:W-:Y:S01]  /*6a00*/  FMUL R4, R32.reuse, R8 ;  /* 0x0000000820047220 */ /* 0x040fe20000400000 */
[C---:B------:R-:W-:Y:S01]  /*6a10*/  FMUL R5, R32.reuse, R9 ;  /* 0x0000000920057220 */ /* 0x040fe20000400000 */
[C---:B------:R-:W-:Y:S01]  /*6a20*/  FFMA R3, R35.reuse, R20, R3 ;  /* 0x0000001423037223 */ /* 0x040fe20000000003 */
[----:B------:R-:W-:Y:S02]  /*6a30*/  HADD2.F32 R20, -RZ, R42.H1_H1 ;  /* 0x3000002aff147230 */ /* 0x000fe40000004100 */
[C---:B------:R-:W-:Y:S01]  /*6a40*/  FFMA R7, R35.reuse, R36, R7 ;  /* 0x0000002423077223 */ /* 0x040fe20000000007 */
[C---:B------:R-:W-:Y:S01]  /*6a50*/  FMUL R6, R32.reuse, R10 ;  /* 0x0000000a20067220 */ /* 0x040fe20000400000 */
[----:B------:R-:W-:Y:S02]  /*6a60*/  HADD2.F32 R36, -RZ, R43.H1_H1 ;  /* 0x3000002bff247230 */ /* 0x000fe40000004100 */
[C---:B------:R-:W-:Y:S01]  /*6a70*/  FMUL R11, R32.reuse, R11 ;  /* 0x0000000b200b7220 */ /* 0x040fe20000400000 */
[C---:B------:R-:W-:Y:S01]  /*6a80*/  FFMA R4, R35.reuse, R21, R4 ;  /* 0x0000001523047223 */ /* 0x040fe20000000004 */
[C---:B------:R-:W-:Y:S01]  /*6a90*/  FFMA R5, R35.reuse, R20, R5 ;  /* 0x0000001423057223 */ /* 0x040fe20000000005 */
[C---:B------:R-:W-:Y:S01]  /*6aa0*/  FFMA R6, R35.reuse, R37, R6 ;  /* 0x0000002523067223 */ /* 0x040fe20000000006 */
[--C-:B------:R-:W-:Y:S02]  /*6ab0*/  HADD2.F32 R20, -RZ, R48.reuse.H0_H0 ;  /* 0x20000030ff147230 */ /* 0x100fe40000004100 */
[C---:B------:R-:W-:Y:S01]  /*6ac0*/  FFMA R11, R35.reuse, R36, R11 ;  /* 0x00000024230b7223 */ /* 0x040fe2000000000b */
[C---:B------:R-:W-:Y:S01]  /*6ad0*/  FMUL R8, R32.reuse, R12 ;  /* 0x0000000c20087220 */ /* 0x040fe20000400000 */
[----:B------:R-:W-:Y:S02]  /*6ae0*/  HADD2.F32 R36, -RZ, R48.H1_H1 ;  /* 0x30000030ff247230 */ /* 0x000fe40000004100 */
[C---:B------:R-:W-:Y:S01]  /*6af0*/  FMUL R9, R32.reuse, R13 ;  /* 0x0000000d20097220 */ /* 0x040fe20000400000 */
[--C-:B------:R-:W-:Y:S02]  /*6b00*/  HADD2.F32 R21, -RZ, R49.reuse.H0_H0 ;  /* 0x20000031ff157230 */ /* 0x100fe40000004100 */
[C---:B------:R-:W-:Y:S01]  /*6b10*/  FMUL R10, R32.reuse, R14 ;  /* 0x0000000e200a7220 */ /* 0x040fe20000400000 */
[C---:B------:R-:W-:Y:S01]  /*6b20*/  FFMA R8, R35.reuse, R20, R8 ;  /* 0x0000001423087223 */ /* 0x040fe20000000008 */
[----:B------:R-:W-:Y:S02]  /*6b30*/  HADD2.F32 R20, -RZ, R49.H1_H1 ;  /* 0x30000031ff147230 */ /* 0x000fe40000004100 */
[C---:B------:R-:W-:Y:S01]  /*6b40*/  FFMA R9, R35.reuse, R36, R9 ;  /* 0x0000002423097223 */ /* 0x040fe20000000009 */
[C---:B------:R-:W-:Y:S01]  /*6b50*/  FMUL R15, R32.reuse, R15 ;  /* 0x0000000f200f7220 */ /* 0x040fe20000400000 */
[C---:B------:R-:W-:Y:S01]  /*6b60*/  FFMA R10, R35.reuse, R21, R10 ;  /* 0x00000015230a7223 */ /* 0x040fe2000000000a */
[--C-:B------:R-:W-:Y:S02]  /*6b70*/  HADD2.F32 R21, -RZ, R50.reuse.H0_H0 ;  /* 0x20000032ff157230 */ /* 0x100fe40000004100 */
[C---:B------:R-:W-:Y:S01]  /*6b80*/  FMUL R12, R32.reuse, R16 ;  /* 0x00000010200c7220 */ /* 0x040fe20000400000 */
[----:B------:R-:W-:Y:S02]  /*6b90*/  HADD2.F32 R36, -RZ, R50.H1_H1 ;  /* 0x30000032ff247230 */ /* 0x000fe40000004100 */
[C---:B------:R-:W-:Y:S01]  /*6ba0*/  FFMA R15, R35.reuse, R20, R15 ;  /* 0x00000014230f7223 */ /* 0x040fe2000000000f */
[C---:B------:R-:W-:Y:S01]  /*6bb0*/  FMUL R13, R32.reuse, R17 ;  /* 0x00000011200d7220 */ /* 0x040fe20000400000 */
[--C-:B------:R-:W-:Y:S02]  /*6bc0*/  HADD2.F32 R37, -RZ, R51.reuse.H0_H0 ;  /* 0x20000033ff257230 */ /* 0x100fe40000004100 */
[C---:B------:R-:W-:Y:S01]  /*6bd0*/  FMUL R14, R32.reuse, R18 ;  /* 0x00000012200e7220 */ /* 0x040fe20000400000 */
[----:B------:R-:W-:Y:S02]  /*6be0*/  HADD2.F32 R20, -RZ, R51.H1_H1 ;  /* 0x30000033ff147230 */ /* 0x000fe40000004100 */
[----:B------:R-:W-:Y:S01]  /*6bf0*/  FMUL R19, R32, R19 ;  /* 0x0000001320137220 */ /* 0x000fe20000400000 */
[----:B------:R-:W-:Y:S01]  /*6c00*/  F2FP.F16.F32.PACK_AB R44, R2, R0 ;  /* 0x00000000022c723e */ /* 0x000fe200000000ff */
[----:B------:R-:W-:Y:S01]  /*6c10*/  FFMA R12, R35, R21, R12 ;  /* 0x00000015230c7223 */ /* 0x000fe2000000000c */
[----:B------:R-:W-:Y:S01]  /*6c20*/  F2FP.F16.F32.PACK_AB R45, R7, R3 ;  /* 0x00000003072d723e */ /* 0x000fe200000000ff */
[----:B------:R-:W-:Y:S01]  /*6c30*/  FFMA R13, R35, R36, R13 ;  /* 0x00000024230d7223 */ /* 0x000fe2000000000d */
[----:B------:R-:W-:Y:S01]  /*6c40*/  F2FP.F16.F32.PACK_AB R46, R5, R4 ;  /* 0x00000004052e723e */ /* 0x000fe200000000ff */
[----:B------:R-:W-:Y:S01]  /*6c50*/  FFMA R14, R35, R37, R14 ;  /* 0x00000025230e7223 */ /* 0x000fe2000000000e */
[----:B------:R-:W-:Y:S01]  /*6c60*/  F2FP.F16.F32.PACK_AB R47, R11, R6 ;  /* 0x000000060b2f723e */ /* 0x000fe200000000ff */
[----:B------:R-:W-:Y:S01]  /*6c70*/  FFMA R19, R35, R20, R19 ;  /* 0x0000001423137223 */ /* 0x000fe20000000013 */
[----:B------:R-:W-:Y:S02]  /*6c80*/  F2FP.F16.F32.PACK_AB R88, R9, R8 ;  /* 0x000000080958723e */ /* 0x000fe400000000ff */
[----:B------:R-:W-:Y:S01]  /*6c90*/  F2FP.F16.F32.PACK_AB R89, R15, R10 ;  /* 0x0000000a0f59723e */ /* 0x000fe200000000ff */
[----:B------:R1:W-:Y:S01]  /*6ca0*/  STS.128 [R81+UR44+0x200], R44 ;  /* 0x0002002c51007988 */ /* 0x0003e20008000c2c */
[----:B------:R-:W-:Y:S02]  /*6cb0*/  F2FP.F16.F32.PACK_AB R90, R13, R12 ;  /* 0x0000000c0d5a723e */ /* 0x000fe400000000ff */
[----:B------:R-:W-:Y:S05]  /*6cc0*/  F2FP.F16.F32.PACK_AB R91, R19, R14 ;  /* 0x0000000e135b723e */ /* 0x000fea00000000ff */
[----:B------:R1:W-:Y:S01]  /*6cd0*/  STS.128 [R83+0x200], R88 ;  /* 0x0002005853007388 */ /* 0x0003e20000000c00 */
[----:B------:R-:W-:Y:S01]  /*6ce0*/  @!PT LDS RZ, [RZ] ;  /* 0x00000000fffff984 */ /* 0x000fe20000000800 */
[----:B------:R-:W-:Y:S01]  /*6cf0*/  @!PT LDS RZ, [RZ] ;  /* 0x00000000fffff984 */ /* 0x000fe20000000800 */
[----:B------:R-:W-:Y:S01]  /*6d00*/  @!PT LDS RZ, [RZ] ;  /* 0x00000000fffff984 */ /* 0x000fe20000000800 */
[----:B------:R-:W-:Y:S01]  /*6d10*/  @!PT LDS RZ, [RZ] ;  /* 0x00000000fffff984 */ /* 0x000fe20000000800 */
[----:B------:R2:W-:Y:S07]  /*6d20*/  MEMBAR.ALL.CTA ;  /* 0x0000000000007992 */ /* 0x0005ee0000008000 */
[----:B--2---:R-:W2:Y:S02]  /*6d30*/  FENCE.VIEW.ASYNC.S ;  /* 0x00000000000073c6 */ /* 0x004ea40000000000 */
[----:B--2---:R-:W-:Y:S06]  /*6d40*/  BAR.SYNC.DEFER_BLOCKING 0x1, 0x80 ;  /* 0x0042000000007b1d */ /* 0x004fec0000010000 */
[----:B------:R-:W-:Y:S05]  /*6d50*/  @P0 BRA `(.L_x_119) ;  /* 0x0000000000380947 */ /* 0x000fea0003800000 */
[----:B------:R-:W-:Y:S02]  /*6d60*/  UIADD3 UR4, UPT, UPT, UR44, 0x200, URZ ;  /* 0x000002002c047890 */ /* 0x000fe4000fffe0ff */
[----:B------:R-:W-:Y:S01]  /*6d70*/  UIADD3 UR8, UP0, UPT, UR50, 0x680, URZ ;  /* 0x0000068032087890 */ /* 0x000fe2000ff1e0ff */
[----:B------:R-:W-:Y:S01]  /*6d80*/  UMOV UR43, UR36 ;  /* 0x00000024002b7c82 */ /* 0x000fe20008000000 */
[----:B------:R-:W-:Y:S02]  /*6d90*/  UIADD3 UR5, UPT, UPT, UR41, 0x40, URZ ;  /* 0x0000004029057890 */ /* 0x000fe4000fffe0ff */
[----:B------:R-:W-:Y:S01]  /*6da0*/  MOV R71, UR4 ;  /* 0x0000000400477c02 */ /* 0x000fe20008000f00 */
[----:B------:R-:W-:Y:S02]  /*6db0*/  UIADD3.X UR9, UPT, UPT, URZ, UR51, URZ, UP0, !UPT ;  /* 0x00000033ff097290 */ /* 0x000fe400087fe4ff */
[----:B------:R-:W-:Y:S01]  /*6dc0*/  UIADD3 UR4, UPT, UPT, UR44, 0xa00, URZ ;  /* 0x00000a002c047890 */ /* 0x000fe2000fffe0ff */
[----:B------:R-:W-:Y:S01]  /*6dd0*/  R2UR UR40, R71 ;  /* 0x00000000472872ca */ /* 0x000fe200000e0000 */
[----:B------:R-:W-:Y:S01]  /*6de0*/  UMOV UR6, UR42 ;  /* 0x0000002a00067c82 */ /* 0x000fe20008000000 */
[----:B------:R-:W-:Y:S11]  /*6df0*/  UMOV UR7, UR36 ;  /* 0x0000002400077c82 */ /* 0x000ff60008000000 */
[----:B------:R2:W-:Y:S01]  /*6e00*/  UTMASTG.3D [UR40], [UR8] ;  /* 0x00000028080073b5 */ /* 0x0005e20008010000 */
[----:B------:R2:W-:Y:S01]  /*6e10*/  UTMASTG.3D [UR4], [UR8] ;  /* 0x00000004080073b5 */ /* 0x0005e20008010000 */
[----:B------:R0:W-:Y:S01]  /*6e20*/  UTMACMDFLUSH ;  /* 0x00000000000079b7 */ /* 0x0001e20000000000 */
[----:B--2---:R-:W-:Y:S04]  /*6e30*/  DEPBAR.LE SB0, 0x1 ;  /* 0x000080400000791a */ /* 0x004fe80000000000 */
.L_x_119:
[----:B------:R-:W-:Y:S05]  /*6e40*/  BSYNC.RECONVERGENT B0 ;  /* 0x0000000000007941 */ /* 0x000fea0003800200 */
.L_x_118:
[----:B------:R-:W-:Y:S01]  /*6e50*/  BAR.SYNC.DEFER_BLOCKING 0x1, 0x80 ;  /* 0x0042000000007b1d */ /* 0x000fe20000010000 */
[----:B------:R-:W-:Y:S01]  /*6e60*/  ISETP.NE.AND P1, PT, R82, RZ, PT ;  /* 0x000000ff5200720c */ /* 0x000fe20003f25270 */
[----:B------:R-:W-:Y:S01]  /*6e70*/  UISETP.NE.AND UP0, UPT, UR45, URZ, UPT ;  /* 0x000000ff2d00728c */ /* 0x000fe2000bf05270 */
[----:B------:R-:W-:Y:S11]  /*6e80*/  LEA R3, R38, UR44, 0x3 ;  /* 0x0000002c26037c11 */ /* 0x000ff6000f8e18ff */
[----:B------:R-:W-:Y:S01]  /*6e90*/  @P1 SHF.L.U32 R2, R75, 0x1f, RZ ;  /* 0x0000001f4b021819 */ /* 0x000fe200000006ff */
[----:B------:R-:W-:Y:S06]  /*6ea0*/  BRA.U !UP0, `(.L_x_120) ;  /* 0x0000000108247547 */ /* 0x000fec000b800000 */
[----:B------:R-:W-:Y:S01]  /*6eb0*/  IMAD.U32 R5, RZ, RZ, UR48 ;  /* 0x00000030ff057e24 */ /* 0x000fe2000f8e00ff */
[----:B------:R-:W-:Y:S01]  /*6ec0*/  MOV R0, UR37 ;  /* 0x0000002500007c02 */ /* 0x000fe20008000f00 */
[----:B------:R-:W-:Y:S03]  /*6ed0*/  UIADD3 UR48, UPT, UPT, UR48, 0x1, URZ ;  /* 0x0000000130307890 */ /* 0x000fe6000fffe0ff */
[----:B------:R-:W-:Y:S01]  /*6ee0*/  @P1 LEA R5, R5, UR44, 0x3 ;  /* 0x0000002c05051c11 */ /* 0x000fe2000f8e18ff */
[----:B------:R-:W-:Y:S04]  /*6ef0*/  UISETP.NE.AND UP0, UPT, UR48, 0x4, UPT ;  /* 0x000000043000788c */ /* 0x000fe8000bf05270 */
[----:B------:R-:W-:Y:S01]  /*6f00*/  @P1 VIADD R5, R5, 0x60 ;  /* 0x0000006005051836 */ /* 0x000fe20000000000 */
[----:B------:R-:W-:Y:S04]  /*6f10*/  USEL UR48, UR48, URZ, UP0 ;  /* 0x000000ff30307287 */ /* 0x000fe80008000000 */
[----:B------:R-:W-:Y:S04]  /*6f20*/  @P1 PRMT R0, R0, 0x654, R5 ;  /* 0x0000065400001816 */ /* 0x000fe80000000005 */
[----:B------:R2:W-:Y:S04]  /*6f30*/  @P1 SYNCS.ARRIVE.TRANS64.RED.A1T0 RZ, [R0+URZ], RZ ;  /* 0x000000ff00ff19a7 */ /* 0x0005e800081004ff */
.L_x_120:
[----:B------:R-:W3:Y:S01]  /*6f40*/  @P1 SYNCS.PHASECHK.TRANS64.TRYWAIT P0, [R3+URZ+0x40], R2 ;  /* 0x00004002030015a7 */ /* 0x000ee200080011ff */
[----:B------:R-:W-:Y:S01]  /*6f50*/  BSSY B1, `(.L_x_121) ;  /* 0x0000012000017945 */ /* 0x000fe20003800000 */
[----:B---3--:R-:W-:Y:S03]  /*6f60*/  @P1 SEL R39, RZ, 0x1, !P0 ;  /* 0x00000001ff271807 */ /* 0x008fe60004000000 */
[----:B------:R-:W-:Y:S05]  /*6f70*/  @!P1 BRA `(.L_x_122) ;  /* 0x00000000003c9947 */ /* 0x000fea0003800000 */
[----:B------:R-:W-:Y:S01]  /*6f80*/  ISETP.NE.AND P1, PT, R84, RZ, PT ;  /* 0x000000ff5400720c */ /* 0x000fe20003f25270 */
[----:B------:R-:W-:Y:S01]  /*6f90*/  BSSY B0, `(.L_x_123) ;  /* 0x0000009000007945 */ /* 0x000fe20003800000 */
[----:B------:R-:W-:Y:S11]  /*6fa0*/  ISETP.NE.AND P0, PT, R39, RZ, PT ;  /* 0x000000ff2700720c */ /* 0x000ff60003f05270 */
[----:B------:R-:W-:Y:S05]  /*6fb0*/  @P1 IMAD R4, R38, 0x1000, R81 ;  /* 0x0000100026041824 */ /* 0x000fea00078e0251 */
[----:B------:R-:W-:Y:S05]  /*6fc0*/  @P1 IADD3 R2, PT, PT, R4, UR44, RZ ;  /* 0x0000002c04021c10 */ /* 0x000fea000fffe0ff */
[----:B------:R-:W-:Y:S01]  /*6fd0*/  @P1 IMAD.IADD R2, R85, 0x1, R2 ;  /* 0x0000000155021824 */ /* 0x000fe200078e0202 */
[----:B------:R-:W-:Y:S06]  /*6fe0*/  @P0 BRA `(.L_x_124) ;  /* 0x00000000000c0947 */ /* 0x000fec0003800000 */
[----:B--2---:R-:W-:Y:S04]  /*6ff0*/  SHF.L.U32 R0, R75, 0x1f, RZ ;  /* 0x0000001f4b007819 */ /* 0x004fe800000006ff */
[----:B------:R-:W2:Y:S02]  /*7000*/  SYNCS.PHASECHK.TRANS64.TRYWAIT P0, [R3+URZ+0x40], R0 ;  /* 0x00004000030075a7 */ /* 0x000ea400080011ff */
[----:B--2---:R-:W-:Y:S05]  /*7010*/  @!P0 BRA `(.L_x_125) ;  /* 0x0000002800148947 */ /* 0x004fea0003800000 */
.L_x_124:
[----:B------:R-:W-:Y:S05]  /*7020*/  BSYNC B0 ;  /* 0x0000000000007941 */ /* 0x000fea0003800000 */
.L_x_123:
[----:B------:R-:W-:Y:S02]  /*7030*/  ISETP.NE.AND P0, PT, R84, RZ, PT ;  /* 0x000000ff5400720c */ /* 0x000fe40003f05270 */
[----:B------:R-:W-:Y:S11]  /*7040*/  IADD3 R38, PT, PT, R38, 0x1, RZ ;  /* 0x0000000126267810 */ /* 0x000ff60007ffe0ff */
[----:B------:R3:W4:Y:S04]  /*7050*/  @P0 LDS.128 R40, [R4+UR44+0x200] ;  /* 0x0002002c04280984 */ /* 0x0007280008000c00 */
[----:B------:R3:W1:Y:S02]  /*7060*/  @P0 LDS.128 R48, [R2+0x200] ;  /* 0x0002000002300984 */ /* 0x0006640000000c00 */
.L_x_122:
[----:B------:R-:W-:Y:S05]  /*7070*/  BSYNC B1 ;  /* 0x0000000000017941 */ /* 0x000fea0003800000 */
.L_x_121:
[----:B--2---:R-:W-:Y:S05]  /*7080*/  VIADD R3, R34, 0x10 ;  /* 0x0000001022037836 */ /* 0x004fea0000000000 */
[----:B------:R-:W-:Y:S04]  /*7090*/  SHF.R.U32.HI R3, RZ, 0x15, R3 ;  /* 0x00000015ff037819 */ /* 0x000fe80000011603 */
[----:B------:R-:W-:Y:S11]  /*70a0*/  LOP3.LUT P0, RZ, R3, 0x3, R70, 0x48, !PT ;  /* 0x0000000303ff7812 */ /* 0x000ff60007804846 */
[----:B------:R-:W-:Y:S02]  /*70b0*/  @!UPT UIADD3 URZ, UPT, UPT, URZ, URZ, URZ ;  /* 0x000000fffffff290 */ /* 0x000fe4000fffe0ff */
[----:B------:R-:W-:Y:S05]  /*70c0*/  @!P0 BRA `(.L_x_126) ;  /* 0x0000000000408947 */ /* 0x000fea0003800000 */
[----:B------:R-:W2:Y:S01]  /*70d0*/  LDCU.64 UR8, c[0x4][0x70] ;  /* 0x01000e00ff0877ac */ /* 0x000ea20008000a00 */
[----:B------:R-:W-:Y:S01]  /*70e0*/  MOV R3, 0x0 ;  /* 0x0000000000037802 */ /* 0x000fe20000000f00 */
[----:B------:R-:W-:Y:S02]  /*70f0*/  HFMA2 R12, -RZ, RZ, 0, 5.9604644775390625e-08 ;  /* 0x00000001ff0c7431 */ /* 0x000fe400000001ff */
[----:B------:R-:W-:Y:S02]  /*7100*/  IMAD.MOV.U32 R8, RZ, RZ, 0x192 ;  /* 0x00000192ff087424 */ /* 0x000fe400078e00ff */
[----:B------:R-:W-:Y:S01]  /*7110*/  IMAD.MOV.U32 R13, RZ, RZ, RZ ;  /* 0x000000ffff0d7224 */ /* 0x000fe200078e00ff */
[----:B------:R-:W5:Y:S01]  /*7120*/  LDCU.64 UR6, c[0x4][0x78] ;  /* 0x01000f00ff0677ac */ /* 0x000f620008000a00 */
[----:B---3--:R-:W3:Y:S01]  /*7130*/  LDC.64 R2, c[0x4][R3] ;  /* 0x0100000003027b82 */ /* 0x008ee20000000a00 */
[----:B------:R-:W4:Y:S01]  /*7140*/  LDCU.64 UR4, c[0x4][0x10] ;  /* 0x01000200ff0477ac */ /* 0x000f220008000a00 */
[----:B--2---:R-:W-:Y:S01]  /*7150*/  MOV R5, UR9 ;  /* 0x0000000900057c02 */ /* 0x004fe20008000f00 */
[----:B------:R-:W-:Y:S01]  /*7160*/  IMAD.U32 R4, RZ, RZ, UR8 ;  /* 0x00000008ff047e24 */ /* 0x000fe2000f8e00ff */
[----:B-----5:R-:W-:Y:S01]  /*7170*/  MOV R7, UR7 ;  /* 0x0000000700077c02 */ /* 0x020fe20008000f00 */
[----:B------:R-:W-:Y:S01]  /*7180*/  IMAD.U32 R6, RZ, RZ, UR6 ;  /* 0x00000006ff067e24 */ /* 0x000fe2000f8e00ff */
[----:B----4-:R-:W-:Y:S01]  /*7190*/  MOV R11, UR5 ;  /* 0x00000005000b7c02 */ /* 0x010fe20008000f00 */
[----:B------:R-:W-:Y:S02]  /*71a0*/  IMAD.U32 R10, RZ, RZ, UR4 ;  /* 0x00000004ff0a7e24 */ /* 0x000fe4000f8e00ff */
[----:B------:R-:W-:Y:S07]  /*71b0*/  LEPC R20, `(.L_x_126) ;  /* 0x000000001014794e */ /* 0x000fee0000000000 */
[----:B-1-3--:R-:W-:Y:S05]  /*71c0*/  CALL.ABS.NOINC R2 ;  /* 0x0000000002007343 */ /* 0x00afea0003c00000 */
.L_x_126:
[----:B------:R-:W-:Y:S01]  /*71d0*/  ISETP.NE.AND P6, PT, R82, RZ, PT ;  /* 0x000000ff5200720c */ /* 0x000fe20003fc5270 */
[----:B------:R-:W-:Y:S05]  /*71e0*/  WARPSYNC.ALL ;  /* 0x0000000000007948 */ /* 0x000fea0003800000 */
[----:B------:R-:W-:Y:S01]  /*71f0*/  R2UR UR4, R34 ;  /* 0x00000000220472ca */ /* 0x000fe200000e0000 */
[--C-:B----4-:R-:W-:Y:S01]  /*7200*/  HADD2.F32 R20, -RZ, R40.reuse.H0_H0 ;  /* 0x20000028ff147230 */ /* 0x110fe20000004100 */
[----:B------:R-:W-:Y:S01]  /*7210*/  ISETP.NE.AND P0, PT, R76, RZ, PT ;  /* 0x000000ff4c00720c */ /* 0x000fe20003f05270 */
[----:B------:R-:W-:Y:S01]  /*7220*/  HADD2.F32 R21, -RZ, R40.H1_H1 ;  /* 0x30000028ff157230 */ /* 0x000fe20000004100 */
[----:B------:R-:W-:Y:S01]  /*7230*/  MOV R86, UR48 ;  /* 0x0000003000567c02 */ /* 0x000fe20008000f00 */
[--C-:B------:R-:W-:Y:S01]  /*7240*/  HADD2.F32 R36, -RZ, R41.reuse.H1_H1 ;  /* 0x30000029ff247230 */ /* 0x100fe20000004100 */
[----:B------:R-:W-:Y:S01]  /*7250*/  MOV R87, UR37 ;  /* 0x0000002500577c02 */ /* 0x000fe20008000f00 */
[----:B-1----:R-:W-:Y:S01]  /*7260*/  HADD2.F32 R37, -RZ, R48.H0_H0 ;  /* 0x20000030ff257230 */ /* 0x002fe20000004100 */
[----:B------:R-:W-:Y:S01]  /*7270*/  @P6 LEA R86, R86, UR44, 0x3 ;  /* 0x0000002c56566c11 */ /* 0x000fe2000f8e18ff */
[----:B------:R-:W-:Y:S01]  /*7280*/  BSSY.RECONVERGENT B0, `(.L_x_127) ;  /* 0x0000052000007945 */ /* 0x000fe20003800200 */
[----:B------:R-:W-:Y:S02]  /*7290*/  @P6 SHF.L.U32 R92, R75, 0x1f, RZ ;  /* 0x0000001f4b5c6819 */ /* 0x000fe400000006ff */
[----:B------:R-:W-:Y:S01]  /*72a0*/  @P6 IADD3 R86, PT, PT, R86, 0x60, RZ ;  /* 0x0000006056566810 */ /* 0x000fe20007ffe0ff */
[----:B---3--:R-:W1:Y:S03]  /*72b0*/  LDTM.x16 R4, tmem[UR4+0x10] ;  /* 0x00001004000479ee */ /* 0x008e660008240000 */
[----:B------:R-:W-:Y:S02]  /*72c0*/  @P6 PRMT R86, R87, 0x654, R86 ;  /* 0x0000065457566816 */ /* 0x000fe40000000056 */
[----:B------:R-:W-:Y:S01]  /*72d0*/  LEA R87, R38, UR44, 0x3 ;  /* 0x0000002c26577c11 */ /* 0x000fe2000f8e18ff */
[C---:B-1----:R-:W-:Y:S01]  /*72e0*/  FMUL R0, R32.reuse, R4 ;  /* 0x0000000420007220 */ /* 0x042fe20000400000 */
[C---:B------:R-:W-:Y:S01]  /*72f0*/  FMUL R2, R32.reuse, R5 ;  /* 0x0000000520027220 */ /* 0x040fe20000400000 */
[C---:B------:R-:W-:Y:S01]  /*7300*/  FMUL R3, R32.reuse, R6 ;  /* 0x0000000620037220 */ /* 0x040fe20000400000 */
[C---:B------:R-:W-:Y:S01]  /*7310*/  FMUL R7, R32.reuse, R7 ;  /* 0x0000000720077220 */ /* 0x040fe20000400000 */
[C---:B------:R-:W-:Y:S01]  /*7320*/  FFMA R0, R35.reuse, R20, R0 ;  /* 0x0000001423007223 */ /* 0x040fe20000000000 */
[----:B------:R-:W-:Y:S02]  /*7330*/  HADD2.F32 R20, -RZ, R41.H0_H0 ;  /* 0x20000029ff147230 */ /* 0x000fe40000004100 */
[C---:B------:R-:W-:Y:S01]  /*7340*/  FFMA R2, R35.reuse, R21, R2 ;  /* 0x0000001523027223 */ /* 0x040fe20000000002 */
[C---:B------:R-:W-:Y:S01]  /*7350*/  FMUL R4, R32.reuse, R8 ;  /* 0x0000000820047220 */ /* 0x040fe20000400000 */
[C---:B------:R-:W-:Y:S01]  /*7360*/  FMUL R5, R32.reuse, R9 ;  /* 0x0000000920057220 */ /* 0x040fe20000400000 */
[--C-:B------:R-:W-:Y:S02]  /*7370*/  HADD2.F32 R21, -RZ, R43.reuse.H0_H0 ;  /* 0x2000002bff157230 */ /* 0x100fe40000004100 */
[C---:B------:R-:W-:Y:S01]  /*7380*/  FFMA R3, R35.reuse, R20, R3 ;  /* 0x0000001423037223 */ /* 0x040fe20000000003 */
[--C-:B------:R-:W-:Y:S02]  /*7390*/  HADD2.F32 R20, -RZ, R42.reuse.H0_H0 ;  /* 0x2000002aff147230 */ /* 0x100fe40000004100 */
[C---:B------:R-:W-:Y:S01]  /*73a0*/  FFMA R7, R35.reuse, R36, R7 ;  /* 0x0000002423077223 */ /* 0x040fe20000000007 */
[C---:B------:R-:W-:Y:S01]  /*73b0*/  FMUL R6, R32.reuse, R10 ;  /* 0x0000000a20067220 */ /* 0x040fe20000400000 */
[----:B------:R-:W-:Y:S02]  /*73c0*/  HADD2.F32 R36, -RZ, R43.H1_H1 ;  /* 0x3000002bff247230 */ /* 0x000fe40000004100 */
[C---:B------:R-:W-:Y:S01]  /*73d0*/  FMUL R11, R32.reuse, R11 ;  /* 0x0000000b200b7220 */ /* 0x040fe20000400000 */
[C---:B------:R-:W-:Y:S01]  /*73e0*/  FFMA R4, R35.reuse, R20, R4 ;  /* 0x0000001423047223 */ /* 0x040fe20000000004 */
[----:B------:R-:W-:Y:S02]  /*73f0*/  HADD2.F32 R20, -RZ, R42.H1_H1 ;  /* 0x3000002aff147230 */ /* 0x000fe40000004100 */
[C---:B------:R-:W-:Y:S01]  /*7400*/  FMUL R8, R32.reuse, R12 ;  /* 0x0000000c20087220 */ /* 0x040fe20000400000 */
[C---:B------:R-:W-:Y:S01]  /*7410*/  FMUL R9, R32.reuse, R13 ;  /* 0x0000000d20097220 */ /* 0x040fe20000400000 */
[C---:B------:R-:W-:Y:S01]  /*7420*/  FMUL R10, R32.reuse, R14 ;  /* 0x0000000e200a7220 */ /* 0x040fe20000400000 */
[C---:B------:R-:W-:Y:S01]  /*7430*/  FMUL R15, R32.reuse, R15 ;  /* 0x0000000f200f7220 */ /* 0x040fe20000400000 */
[C---:B------:R-:W-:Y:S01]  /*7440*/  FFMA R5, R35.reuse, R20, R5 ;  /* 0x0000001423057223 */ /* 0x040fe20000000005 */
[----:B------:R-:W-:Y:S02]  /*7450*/  HADD2.F32 R20, -RZ, R48.H1_H1 ;  /* 0x30000030ff147230 */ /* 0x000fe40000004100 */
[C---:B------:R-:W-:Y:S01]  /*7460*/  FFMA R6, R35.reuse, R21, R6 ;  /* 0x0000001523067223 */ /* 0x040fe20000000006 */
[C---:B------:R-:W-:Y:S01]  /*7470*/  FFMA R11, R35.reuse, R36, R11 ;  /* 0x00000024230b7223 */ /* 0x040fe2000000000b */
[C---:B------:R-:W-:Y:S01]  /*7480*/  FFMA R8, R35.reuse, R37, R8 ;  /* 0x0000002523087223 */ /* 0x040fe20000000008 */
[--C-:B------:R-:W-:Y:S02]  /*7490*/  HADD2.F32 R21, -RZ, R49.reuse.H0_H0 ;  /* 0x20000031ff157230 */ /* 0x100fe40000004100 */
[C---:B------:R-:W-:Y:S01]  /*74a0*/  FFMA R9, R35.reuse, R20, R9 ;  /* 0x0000001423097223 */ /* 0x040fe20000000009 */
[----:B------:R-:W-:Y:S02]  /*74b0*/  HADD2.F32 R20, -RZ, R49.H1_H1 ;  /* 0x30000031ff147230 */ /* 0x000fe40000004100 */
[C---:B------:R-:W-:Y:S01]  /*74c0*/  FMUL R12, R32.reuse, R16 ;  /* 0x00000010200c7220 */ /* 0x040fe20000400000 */
[C---:B------:R-:W-:Y:S01]  /*74d0*/  FMUL R13, R32.reuse, R17 ;  /* 0x00000011200d7220 */ /* 0x040fe20000400000 */
[C---:B------:R-:W-:Y:S01]  /*74e0*/  FFMA R10, R35.reuse, R21, R10 ;  /* 0x00000015230a7223 */ /* 0x040fe2000000000a */
[--C-:B------:R-:W-:Y:S02]  /*74f0*/  HADD2.F32 R21, -RZ, R50.reuse.H0_H0 ;  /* 0x20000032ff157230 */ /* 0x100fe40000004100 */
[C---:B------:R-:W-:Y:S01]  /*7500*/  FFMA R15, R35.reuse, R20, R15 ;  /* 0x00000014230f7223 */ /* 0x040fe2000000000f */
[----:B------:R-:W-:Y:S02]  /*7510*/  HADD2.F32 R20, -RZ, R50.H1_H1 ;  /* 0x30000032ff147230 */ /* 0x000fe40000004100 */
[C---:B------:R-:W-:Y:S01]  /*7520*/  FMUL R14, R32.reuse, R18 ;  /* 0x00000012200e7220 */ /* 0x040fe20000400000 */
[--C-:B------:R-:W-:Y:S02]  /*7530*/  HADD2.F32 R37, -RZ, R51.reuse.H0_H0 ;  /* 0x20000033ff257230 */ /* 0x100fe40000004100 */
[----:B------:R-:W-:Y:S01]  /*7540*/  FMUL R19, R32, R19 ;  /* 0x0000001320137220 */ /* 0x000fe20000400000 */
[----:B------:R-:W-:Y:S01]  /*7550*/  HADD2.F32 R36, -RZ, R51.H1_H1 ;  /* 0x30000033ff247230 */ /* 0x000fe20000004100 */
        /* <DEDUP_REMOVED lines=22> */
[----:B------:R-:W-:Y:S02]  /*76c0*/  UIADD3 UR12, UP0, UPT, UR50, 0x680, URZ ;  /* 0x00000680320c7890 */ /* 0x000fe4000ff1e0ff */
[----:B------:R-:W-:Y:S02]  /*76d0*/  UIADD3 UR9, UPT, UPT, UR41, 0x10, URZ ;  /* 0x0000001029097890 */ /* 0x000fe4000fffe0ff */
[----:B------:R-:W-:Y:S02]  /*76e0*/  UIADD3 UR8, UPT, UPT, UR44, 0x1200, URZ ;  /* 0x000012002c087890 */ /* 0x000fe4000fffe0ff */
[----:B------:R-:W-:Y:S01]  /*76f0*/  UIADD3.X UR13, UPT, UPT, URZ, UR51, URZ, UP0, !UPT ;  /* 0x00000033ff0d7290 */ /* 0x000fe200087fe4ff */
[----:B------:R-:W-:Y:S01]  /*7700*/  UMOV UR10, UR42 ;  /* 0x0000002a000a7c82 */ /* 0x000fe20008000000 */
[----:B------:R-:W-:Y:S01]  /*7710*/  UMOV UR11, UR36 ;  /* 0x00000024000b7c82 */ /* 0x000fe20008000000 */
[----:B------:R-:W-:Y:S02]  /*7720*/  UIADD3 UR5, UPT, UPT, UR41, 0x50, URZ ;  /* 0x0000005029057890 */ /* 0x000fe4000fffe0ff */
[----:B------:R-:W-:Y:S01]  /*7730*/  UIADD3 UR4, UPT, UPT, UR44, 0x1a00, URZ ;  /* 0x00001a002c047890 */ /* 0x000fe2000fffe0ff */
[----:B------:R-:W-:Y:S03]  /*7740*/  UMOV UR6, UR42 ;  /* 0x0000002a00067c82 */ /* 0x000fe60008000000 */
[----:B------:R2:W-:Y:S01]  /*7750*/  UTMASTG.3D [UR8], [UR12] ;  /* 0x000000080c0073b5 */ /* 0x0005e20008010000 */
[----:B------:R-:W-:Y:S04]  /*7760*/  UMOV UR7, UR36 ;  /* 0x0000002400077c82 */ /* 0x000fe80008000000 */
[----:B------:R2:W-:Y:S01]  /*7770*/  UTMASTG.3D [UR4], [UR12] ;  /* 0x000000040c0073b5 */ /* 0x0005e20008010000 */
[----:B------:R0:W-:Y:S01]  /*7780*/  UTMACMDFLUSH ;  /* 0x00000000000079b7 */ /* 0x0001e20000000000 */
[----:B--2---:R-:W-:Y:S04]  /*7790*/  DEPBAR.LE SB0, 0x1 ;  /* 0x000080400000791a */ /* 0x004fe80000000000 */
.L_x_128:
[----:B------:R-:W-:Y:S05]  /*77a0*/  BSYNC.RECONVERGENT B0 ;  /* 0x0000000000007941 */ /* 0x000fea0003800200 */
.L_x_127:
[----:B------:R-:W-:Y:S01]  /*77b0*/  BAR.SYNC.DEFER_BLOCKING 0x1, 0x80 ;  /* 0x0042000000007b1d */ /* 0x000fe20000010000 */
[----:B------:R-:W-:Y:S04]  /*77c0*/  UIADD3 UR40, UPT, UPT, UR48, 0x1, URZ ;  /* 0x0000000130287890 */ /* 0x000fe8000fffe0ff */
[----:B------:R-:W-:Y:S04]  /*77d0*/  UISETP.NE.AND UP0, UPT, UR40, 0x4, UPT ;  /* 0x000000042800788c */ /* 0x000fe8000bf05270 */
[----:B------:R-:W-:Y:S01]  /*77e0*/  USEL UR40, UR40, URZ, UP0 ;  /* 0x000000ff28287287 */ /* 0x000fe20008000000 */
[----:B------:R2:W-:Y:S01]  /*77f0*/  @P6 SYNCS.ARRIVE.TRANS64.RED.A1T0 RZ, [R86+URZ], RZ ;  /* 0x000000ff56ff69a7 */ /* 0x0005e200081004ff */
[----:B------:R-:W-:Y:S01]  /*7800*/  BSSY B1, `(.L_x_129) ;  /* 0x0000013000017945 */ /* 0x000fe20003800000 */
[----:B------:R-:W3:Y:S02]  /*7810*/  @P6 SYNCS.PHASECHK.TRANS64.TRYWAIT P0, [R87+URZ+0x40], R92 ;  /* 0x0000405c570065a7 */ /* 0x000ee400080011ff */
[----:B---3--:R-:W-:Y:S01]  /*7820*/  @P6 SEL R39, RZ, 0x1, !P0 ;  /* 0x00000001ff276807 */ /* 0x008fe20004000000 */
[----:B--2---:R-:W-:Y:S06]  /*7830*/  @!P6 BRA `(.L_x_130) ;  /* 0x00000000003ce947 */ /* 0x004fec0003800000 */
[----:B------:R-:W-:Y:S01]  /*7840*/  ISETP.NE.AND P1, PT, R84, RZ, PT ;  /* 0x000000ff5400720c */ /* 0x000fe20003f25270 */
[----:B------:R-:W-:Y:S01]  /*7850*/  BSSY B0, `(.L_x_131) ;  /* 0x0000009000007945 */ /* 0x000fe20003800000 */
[----:B------:R-:W-:Y:S11]  /*7860*/  ISETP.NE.AND P0, PT, R39, RZ, PT ;  /* 0x000000ff2700720c */ /* 0x000ff60003f05270 */
[----:B------:R-:W-:Y:S05]  /*7870*/  @P1 IMAD R2, R38, 0x1000, R81 ;  /* 0x0000100026021824 */ /* 0x000fea00078e0251 */
[----:B------:R-:W-:Y:S05]  /*7880*/  @P1 IADD3 R0, PT, PT, R2, UR44, RZ ;  /* 0x0000002c02001c10 */ /* 0x000fea000fffe0ff */
[----:B------:R-:W-:Y:S01]  /*7890*/  @P1 IMAD.IADD R0, R85, 0x1, R0 ;  /* 0x0000000155001824 */ /* 0x000fe200078e0200 */
[----:B------:R-:W-:Y:S06]  /*78a0*/  @P0 BRA `(.L_x_132) ;  /* 0x00000000000c0947 */ /* 0x000fec0003800000 */
[----:B------:R-:W-:Y:S04]  /*78b0*/  SHF.L.U32 R4, R75, 0x1f, RZ ;  /* 0x0000001f4b047819 */ /* 0x000fe800000006ff */
[----:B------:R-:W2:Y:S02]  /*78c0*/  SYNCS.PHASECHK.TRANS64.TRYWAIT P0, [R87+URZ+0x40], R4 ;  /* 0x00004004570075a7 */ /* 0x000ea400080011ff */
[----:B--2---:R-:W-:Y:S05]  /*78d0*/  @!P0 BRA `(.L_x_133) ;  /* 0x0000001c00f88947 */ /* 0x004fea0003800000 */
.L_x_132:
[----:B------:R-:W-:Y:S05]  /*78e0*/  BSYNC B0 ;  /* 0x0000000000007941 */ /* 0x000fea0003800000 */
.L_x_131:
[----:B------:R-:W-:Y:S02]  /*78f0*/  ISETP.NE.AND P0, PT, R84, RZ, PT ;  /* 0x000000ff5400720c */ /* 0x000fe40003f05270 */
[----:B------:R-:W-:Y:S11]  /*7900*/  IADD3 R38, PT, PT, R38, 0x1, RZ ;  /* 0x0000000126267810 */ /* 0x000ff60007ffe0ff */
[----:B------:R3:W4:Y:S04]  /*7910*/  @P0 LDS.128 R40, [R2+UR44+0x200] ;  /* 0x0002002c02280984 */ /* 0x0007280008000c00 */
[----:B------:R3:W1:Y:S02]  /*7920*/  @P0 LDS.128 R48, [R0+0x200] ;  /* 0x0002000000300984 */ /* 0x0006640000000c00 */
.L_x_130:
[----:B------:R-:W-:Y:S05]  /*7930*/  BSYNC B1 ;  /* 0x0000000000017941 */ /* 0x000fea0003800000 */
.L_x_129:
[----:B------:R-:W-:Y:S05]  /*7940*/  VIADD R3, R34, 0x20 ;  /* 0x0000002022037836 */ /* 0x000fea0000000000 */
[----:B------:R-:W-:Y:S04]  /*7950*/  SHF.R.U32.HI R3, RZ, 0x15, R3 ;  /* 0x00000015ff037819 */ /* 0x000fe80000011603 */
[----:B------:R-:W-:Y:S11]  /*7960*/  LOP3.LUT P0, RZ, R3, 0x3, R70, 0x48, !PT ;  /* 0x0000000303ff7812 */ /* 0x000ff60007804846 */
[----:B------:R-:W-:Y:S02]  /*7970*/  @!UPT UIADD3 URZ, UPT, UPT, URZ, URZ, URZ ;  /* 0x000000fffffff290 */ /* 0x000fe4000fffe0ff */
[----:B------:R-:W-:Y:S05]  /*7980*/  @!P0 BRA `(.L_x_134) ;  /* 0x0000000000408947 */ /* 0x000fea0003800000 */
[----:B------:R-:W5:Y:S01]  /*7990*/  LDCU.64 UR8, c[0x4][0x70] ;  /* 0x01000e00ff0877ac */ /* 0x000f620008000a00 */
[----:B------:R-:W-:Y:S01]  /*79a0*/  MOV R3, 0x0 ;  /* 0x0000000000037802 */ /* 0x000fe20000000f00 */
[----:B------:R-:W-:Y:S02]  /*79b0*/  HFMA2 R12, -RZ, RZ, 0, 5.9604644775390625e-08 ;  /* 0x00000001ff0c7431 */ /* 0x000fe400000001ff */
[----:B------:R-:W-:Y:S02]  /*79c0*/  IMAD.MOV.U32 R8, RZ, RZ, 0x192 ;  /* 0x00000192ff087424 */ /* 0x000fe400078e00ff */
[----:B------:R-:W-:Y:S01]  /*79d0*/  IMAD.MOV.U32 R13, RZ, RZ, RZ ;  /* 0x000000ffff0d7224 */ /* 0x000fe200078e00ff */
[----:B------:R-:W4:Y:S01]  /*79e0*/  LDCU.64 UR6, c[0x4][0x78] ;  /* 0x01000f00ff0677ac */ /* 0x000f220008000a00 */
[----:B---3--:R-:W3:Y:S01]  /*79f0*/  LDC.64 R2, c[0x4][R3] ;  /* 0x0100000003027b82 */ /* 0x008ee20000000a00 */
[----:B------:R-:W1:Y:S01]  /*7a00*/  LDCU.64 UR4, c[0x4][0x10] ;  /* 0x01000200ff0477ac */ /* 0x000e620008000a00 */
[----:B-----5:R-:W-:Y:S01]  /*7a10*/  MOV R5, UR9 ;  /* 0x0000000900057c02 */ /* 0x020fe20008000f00 */
[----:B--2---:R-:W-:Y:S01]  /*7a20*/  IMAD.U32 R4, RZ, RZ, UR8 ;  /* 0x00000008ff047e24 */ /* 0x004fe2000f8e00ff */
[----:B----4-:R-:W-:Y:S01]  /*7a30*/  MOV R7, UR7 ;  /* 0x0000000700077c02 */ /* 0x010fe20008000f00 */
[----:B------:R-:W-:Y:S01]  /*7a40*/  IMAD.U32 R6, RZ, RZ, UR6 ;  /* 0x00000006ff067e24 */ /* 0x000fe2000f8e00ff */
[----:B-1----:R-:W-:Y:S01]  /*7a50*/  MOV R11, UR5 ;  /* 0x00000005000b7c02 */ /* 0x002fe20008000f00 */
[----:B------:R-:W-:Y:S02]  /*7a60*/  IMAD.U32 R10, RZ, RZ, UR4 ;  /* 0x00000004ff0a7e24 */ /* 0x000fe4000f8e00ff */
[----:B------:R-:W-:Y:S07]  /*7a70*/  LEPC R20, `(.L_x_134) ;  /* 0x000000001014794e */ /* 0x000fee0000000000 */
[----:B---3--:R-:W-:Y:S05]  /*7a80*/  CALL.ABS.NOINC R2 ;  /* 0x0000000002007343 */ /* 0x008fea0003c00000 */
.L_x_134:
        /* <DEDUP_REMOVED lines=8> */
[----:B--2---:R-:W-:Y:S01]  /*7b10*/  MOV R87, UR37 ;  /* 0x0000002500577c02 */ /* 0x004fe20008000f00 */
[----:B-1----:R-:W-:Y:S01]  /*7b20*/  HADD2.F32 R37, -RZ, R48.H0_H0 ;  /* 0x20000030ff257230 */ /* 0x002fe20000004100 */
[----:B------:R-:W-:Y:S01]  /*7b30*/  @P6 LEA R86, R86, UR44, 0x3 ;  /* 0x0000002c56566c11 */ /* 0x000fe2000f8e18ff */
[----:B------:R-:W-:Y:S01]  /*7b40*/  BSSY.RECONVERGENT B0, `(.L_x_135) ;  /* 0x0000052000007945 */ /* 0x000fe20003800200 */
[----:B------:R-:W-:Y:S02]  /*7b50*/  LEA R92, R38, UR44, 0x3 ;  /* 0x0000002c265c7c11 */ /* 0x000fe4000f8e18ff */
[----:B------:R-:W-:Y:S01]  /*7b60*/  @P6 IADD3 R86, PT, PT, R86, 0x60, RZ ;  /* 0x0000006056566810 */ /* 0x000fe20007ffe0ff */
[----:B------:R-:W3:Y:S03]  /*7b70*/  LDTM.x16 R4, tmem[UR4+0x20] ;  /* 0x00002004000479ee */ /* 0x000ee60008240000 */
[----:B------:R-:W-:Y:S02]  /*7b80*/  @P6 PRMT R86, R87, 0x654, R86 ;  /* 0x0000065457566816 */ /* 0x000fe40000000056 */
[----:B------:R-:W-:Y:S01]  /*7b90*/  @P6 SHF.L.U32 R87, R75, 0x1f, RZ ;  /* 0x0000001f4b576819 */ /* 0x000fe200000006ff */
[C---:B---3--:R-:W-:Y:S01]  /*7ba0*/  FMUL R0, R32.reuse, R4 ;  /* 0x0000000420007220 */ /* 0x048fe20000400000 */
        /* <DEDUP_REMOVED lines=75> */
.L_x_136:
[----:B------:R-:W-:Y:S05]  /*8060*/  BSYNC.RECONVERGENT B0 ;  /* 0x0000000000007941 */ /* 0x000fea0003800200 */
.L_x_135:
        /* <DEDUP_REMOVED lines=19> */
.L_x_140:
[----:B------:R-:W-:Y:S05]  /*81a0*/  BSYNC B0 ;  /* 0x0000000000007941 */ /* 0x000fea0003800000 */
.L_x_139:
[----:B------:R-:W-:Y:S11]  /*81b0*/  ISETP.NE.AND P0, PT, R84, RZ, PT ;  /* 0x000000ff5400720c */ /* 0x000ff60003f05270 */
[----:B------:R-:W-:Y:S02]  /*81c0*/  @!UPT UIADD3 URZ, UPT, UPT, URZ, URZ, URZ ;  /* 0x000000fffffff290 */ /* 0x000fe4000fffe0ff */
[----:B------:R3:W4:Y:S04]  /*81d0*/  @P0 LDS.128 R40, [R38+UR44+0x200] ;  /* 0x0002002c26280984 */ /* 0x0007280008000c00 */
[----:B------:R3:W1:Y:S02]  /*81e0*/  @P0 LDS.128 R48, [R85+0x200] ;  /* 0x0002000055300984 */ /* 0x0006640000000c00 */
.L_x_138:
[----:B------:R-:W-:Y:S05]  /*81f0*/  BSYNC B1 ;  /* 0x0000000000017941 */ /* 0x000fea0003800000 */
.L_x_137:
        /* <DEDUP_REMOVED lines=11> */
[----:B------:R-:W1:Y:S01]  /*82b0*/  LDC.64 R2, c[0x4][R3] ;  /* 0x0100000003027b82 */ /* 0x000e620000000a00 */
[----:B------:R-:W3:Y:S01]  /*82c0*/  LDCU.64 UR4, c[0x4][0x10] ;  /* 0x01000200ff0477ac */ /* 0x000ee20008000a00 */
[----:B--2---:R-:W-:Y:S01]  /*82d0*/  MOV R5, UR9 ;  /* 0x0000000900057c02 */ /* 0x004fe20008000f00 */
[----:B------:R-:W-:Y:S01]  /*82e0*/  IMAD.U32 R4, RZ, RZ, UR8 ;  /* 0x00000008ff047e24 */ /* 0x000fe2000f8e00ff */
[----:B-----5:R-:W-:Y:S01]  /*82f0*/  MOV R7, UR7 ;  /* 0x0000000700077c02 */ /* 0x020fe20008000f00 */
[----:B------:R-:W-:Y:S01]  /*8300*/  IMAD.U32 R6, RZ, RZ, UR6 ;  /* 0x00000006ff067e24 */ /* 0x000fe2000f8e00ff */
[----:B---3--:R-:W-:Y:S01]  /*8310*/  MOV R11, UR5 ;  /* 0x00000005000b7c02 */ /* 0x008fe20008000f00 */
[----:B------:R-:W-:Y:S02]  /*8320*/  IMAD.U32 R10, RZ, RZ, UR4 ;  /* 0x00000004ff0a7e24 */ /* 0x000fe4000f8e00ff */
[----:B------:R-:W-:Y:S07]  /*8330*/  LEPC R20, `(.L_x_142) ;  /* 0x000000001014794e */ /* 0x000fee0000000000 */
[----:B-1--4-:R-:W-:Y:S05]  /*8340*/  CALL.ABS.NOINC R2 ;  /* 0x0000000002007343 */ /* 0x012fea0003c00000 */
.L_x_142:
[----:B------:R-:W-:Y:S01]  /*8350*/  ISETP.NE.AND P0, PT, R76, RZ, PT ;  /* 0x000000ff4c00720c */ /* 0x000fe20003f05270 */
[----:B------:R-:W-:Y:S05]  /*8360*/  WARPSYNC.ALL ;  /* 0x0000000000007948 */ /* 0x000fea0003800000 */
[----:B------:R-:W-:Y:S01]  /*8370*/  R2UR UR4, R34 ;  /* 0x00000000220472ca */ /* 0x000fe200000e0000 */
[--C-:B----4-:R-:W-:Y:S01]  /*8380*/  HADD2.F32 R20, -RZ, R40.reuse.H0_H0 ;  /* 0x20000028ff147230 */ /* 0x110fe20000004100 */
[----:B------:R-:W-:Y:S01]  /*8390*/  IADD3 R78, PT, PT, R78, 0xd0, RZ ;  /* 0x000000d04e4e7810 */ /* 0x000fe20007ffe0ff */
[----:B------:R-:W-:Y:S01]  /*83a0*/  HADD2.F32 R36, -RZ, R40.H1_H1 ;  /* 0x30000028ff247230 */ /* 0x000fe20000004100 */
[----:B------:R-:W-:Y:S01]  /*83b0*/  BSSY.RECONVERGENT B0, `(.L_x_143) ;  /* 0x0000053000007945 */ /* 0x000fe20003800200 */
[--C-:B------:R-:W-:Y:S01]  /*83c0*/  HADD2.F32 R21, -RZ, R41.reuse.H0_H0 ;  /* 0x20000029ff157230 */ /* 0x100fe20000004100 */
[----:B------:R-:W-:Y:S01]  /*83d0*/  LOP3.LUT R78, R78, 0xfefffff8, RZ, 0xc0, !PT ;  /* 0xfefffff84e4e7812 */ /* 0x000fe200078ec0ff */
[----:B---3--:R-:W-:Y:S02]  /*83e0*/  HADD2.F32 R38, -RZ, R41.H1_H1 ;  /* 0x30000029ff267230 */ /* 0x008fe40000004100 */
[--C-:B------:R-:W-:Y:S02]  /*83f0*/  HADD2.F32 R37, -RZ, R42.reuse.H0_H0 ;  /* 0x2000002aff257230 */ /* 0x100fe40000004100 */
[----:B------:R-:W-:Y:S02]  /*8400*/  HADD2.F32 R40, -RZ, R42.H1_H1 ;  /* 0x3000002aff287230 */ /* 0x000fe40000004100 */
[----:B------:R-:W2:Y:S01]  /*8410*/  LDTM.x16 R4, tmem[UR4+0x30] ;  /* 0x00003004000479ee */ /* 0x000ea20008240000 */
[----:B------:R-:W-:Y:S01]  /*8420*/  NOP ;  /* 0x0000000000007918 */ /* 0x000fe20000000000 */
[----:B--2---:R2:W-:Y:S01]  /*8430*/  SYNCS.ARRIVE.TRANS64.RED.A1T0 RZ, [R78+URZ], RZ ;  /* 0x000000ff4eff79a7 */ /* 0x0045e200081004ff */
[--C-:B------:R-:W-:Y:S02]  /*8440*/  HADD2.F32 R39, -RZ, R43.reuse.H0_H0 ;  /* 0x2000002bff277230 */ /* 0x100fe40000004100 */
[----:B------:R-:W-:Y:S02]  /*8450*/  HADD2.F32 R42, -RZ, R43.H1_H1 ;  /* 0x3000002bff2a7230 */ /* 0x000fe40000004100 */
[--C-:B-1----:R-:W-:Y:S02]  /*8460*/  HADD2.F32 R41, -RZ, R48.reuse.H0_H0 ;  /* 0x20000030ff297230 */ /* 0x102fe40000004100 */
[----:B------:R-:W-:Y:S02]  /*8470*/  HADD2.F32 R43, -RZ, R48.H1_H1 ;  /* 0x30000030ff2b7230 */ /* 0x000fe40000004100 */
[--C-:B------:R-:W-:Y:S02]  /*8480*/  HADD2.F32 R44, -RZ, R49.reuse.H0_H0 ;  /* 0x20000031ff2c7230 */ /* 0x100fe40000004100 */
[----:B------:R-:W-:Y:S02]  /*8490*/  HADD2.F32 R46, -RZ, R49.H1_H1 ;  /* 0x30000031ff2e7230 */ /* 0x000fe40000004100 */
[--C-:B------:R-:W-:Y:S02]  /*84a0*/  HADD2.F32 R45, -RZ, R50.reuse.H0_H0 ;  /* 0x20000032ff2d7230 */ /* 0x100fe40000004100 */
[----:B------:R-:W-:Y:S02]  /*84b0*/  HADD2.F32 R48, -RZ, R50.H1_H1 ;  /* 0x30000032ff307230 */ /* 0x000fe40000004100 */
[--C-:B------:R-:W-:Y:S02]  /*84c0*/  HADD2.F32 R47, -RZ, R51.reuse.H0_H0 ;  /* 0x20000033ff2f7230 */ /* 0x100fe40000004100 */
[----:B------:R-:W-:Y:S02]  /*84d0*/  HADD2.F32 R50, -RZ, R51.H1_H1 ;  /* 0x30000033ff327230 */ /* 0x000fe40000004100 */
[C---:B------:R-:W-:Y:S01]  /*84e0*/  FMUL R4, R32.reuse, R4 ;  /* 0x0000000420047220 */ /* 0x040fe20000400000 */
[C---:B------:R-:W-:Y:S01]  /*84f0*/  FMUL R5, R32.reuse, R5 ;  /* 0x0000000520057220 */ /* 0x040fe20000400000 */
[C---:B------:R-:W-:Y:S01]  /*8500*/  FMUL R6, R32.reuse, R6 ;  /* 0x0000000620067220 */ /* 0x040fe20000400000 */
[C---:B------:R-:W-:Y:S01]  /*8510*/  FMUL R7, R32.reuse, R7 ;  /* 0x0000000720077220 */ /* 0x040fe20000400000 */
[C---:B------:R-:W-:Y:S01]  /*8520*/  FFMA R4, R35.reuse, R20, R4 ;  /* 0x0000001423047223 */ /* 0x040fe20000000004 */
        /* <DEDUP_REMOVED lines=21> */
[----:B------:R-:W-:Y:S01]  /*8680*/  FFMA R15, R35, R46, R15 ;  /* 0x0000002e230f7223 */ /* 0x000fe2000000000f */
        /* <DEDUP_REMOVED lines=20> */
[----:B-1----:R-:W1:Y:S02]  /*87d0*/  FENCE.VIEW.ASYNC.S ;  /* 0x00000000000073c6 */ /* 0x002e640000000000 */
[----:B-1----:R-:W-:Y:S06]  /*87e0*/  BAR.SYNC.DEFER_BLOCKING 0x1, 0x80 ;  /* 0x0042000000007b1d */ /* 0x002fec0000010000 */
        /* <DEDUP_REMOVED lines=14> */
[----:B-1----:R-:W-:Y:S04]  /*88d0*/  DEPBAR.LE SB0, 0x1 ;  /* 0x000080400000791a */ /* 0x002fe80000000000 */
.L_x_144:
[----:B------:R-:W-:Y:S05]  /*88e0*/  BSYNC.RECONVERGENT B0 ;  /* 0x0000000000007941 */ /* 0x000fea0003800200 */
.L_x_143:
[----:B------:R-:W-:Y:S01]  /*88f0*/  BAR.SYNC.DEFER_BLOCKING 0x1, 0x80 ;  /* 0x0042000000007b1d */ /* 0x000fe20000010000 */
[----:B------:R-:W-:Y:S01]  /*8900*/  UISETP.NE.AND UP0, UPT, UR45, -0x4, UPT ;  /* 0xfffffffc2d00788c */ /* 0x000fe2000bf05270 */
[----:B------:R-:W-:Y:S08]  /*8910*/  IADD3 R0, PT, PT, R30, 0x1, RZ ;  /* 0x000000011e007810 */ /* 0x000ff00007ffe0ff */
[----:B------:R-:W-:Y:S05]  /*8920*/  BRA.U !UP0, `(.L_x_145) ;  /* 0x0000000108287547 */ /* 0x000fea000b800000 */
[----:B------:R-:W-:Y:S01]  /*8930*/  ISETP.NE.AND P0, PT, R82, RZ, PT ;  /* 0x000000ff5200720c */ /* 0x000fe20003f05270 */
[----:B------:R-:W-:Y:S01]  /*8940*/  IMAD.U32 R3, RZ, RZ, UR48 ;  /* 0x00000030ff037e24 */ /* 0x000fe2000f8e00ff */
[----:B------:R-:W-:Y:S01]  /*8950*/  UIADD3 UR48, UPT, UPT, UR48, 0x1, URZ ;  /* 0x0000000130307890 */ /* 0x000fe2000fffe0ff */
[----:B------:R-:W-:Y:S03]  /*8960*/  IMAD.U32 R2, RZ, RZ, UR37 ;  /* 0x00000025ff027e24 */ /* 0x000fe6000f8e00ff */
[----:B------:R-:W-:Y:S04]  /*8970*/  UISETP.NE.AND UP0, UPT, UR48, 0x4, UPT ;  /* 0x000000043000788c */ /* 0x000fe8000bf05270 */
[----:B------:R-:W-:Y:S03]  /*8980*/  USEL UR48, UR48, URZ, UP0 ;  /* 0x000000ff30307287 */ /* 0x000fe60008000000 */
[----:B------:R-:W-:Y:S05]  /*8990*/  @P0 LEA R3, R3, UR44, 0x3 ;  /* 0x0000002c03030c11 */ /* 0x000fea000f8e18ff */
[----:B------:R-:W-:Y:S05]  /*89a0*/  @P0 VIADD R3, R3, 0x60 ;  /* 0x0000006003030836 */ /* 0x000fea0000000000 */
[----:B------:R-:W-:Y:S04]  /*89b0*/  @P0 PRMT R2, R2, 0x654, R3 ;  /* 0x0000065402020816 */ /* 0x000fe80000000003 */
[----:B------:R1:W-:Y:S03]  /*89c0*/  @P0 SYNCS.ARRIVE.TRANS64.RED.A1T0 RZ, [R2+URZ], RZ ;  /* 0x000000ff02ff09a7 */ /* 0x0003e600081004ff */
.L_x_145:
[----:B------:R-:W-:Y:S01]  /*89d0*/  ISETP.NE.AND P2, PT, R77, RZ, PT ;  /* 0x000000ff4d00720c */ /* 0x000fe20003f45270 */
[----:B------:R-:W-:Y:S01]  /*89e0*/  UIADD3 UR45, UPT, UPT, UR45, 0x4, URZ ;  /* 0x000000042d2d7890 */ /* 0x000fe2000fffe0ff */
[----:B------:R-:W-:Y:S01]  /*89f0*/  ISETP.NE.AND P0, PT, R80, 0x2, PT ;  /* 0x000000025000780c */ /* 0x000fe20003f05270 */
[----:B------:R-:W-:Y:S01]  /*8a00*/  IMAD.IADD R20, R29, 0x1, R62 ;  /* 0x000000011d147824 */ /* 0x000fe200078e023e */
[----:B------:R-:W-:Y:S01]  /*8a10*/  ISETP.NE.AND P1, PT, R0, 0x4, PT ;  /* 0x000000040000780c */ /* 0x000fe20003f25270 */
[----:B------:R-:W-:Y:S01]  /*8a20*/  IMAD.IADD R21, R31, 0x1, R64 ;  /* 0x000000011f157824 */ /* 0x000fe200078e0240 */
[----:B-1----:R-:W-:Y:S02]  /*8a30*/  SEL R2, RZ, 0x1, P0 ;  /* 0x00000001ff027807 */ /* 0x002fe40000000000 */
[----:B------:R-:W-:Y:S02]  /*8a40*/  SEL R3, RZ, 0x1, P1 ;  /* 0x00000001ff037807 */ /* 0x000fe40000800000 */
[----:B------:R-:W-:Y:S02]  /*8a50*/  LOP3.LUT R73, R73, R2, RZ, 0x3c, !PT ;  /* 0x0000000249497212 */ /* 0x000fe400078e3cff */
[----:B------:R-:W-:Y:S02]  /*8a60*/  LOP3.LUT R74, R74, R3, RZ, 0x3c, !PT ;  /* 0x000000034a4a7212 */ /* 0x000fe400078e3cff */
[----:B------:R-:W-:Y:S02]  /*8a70*/  @P2 R2UR UR36, R72 ;  /* 0x00000000482422ca */ /* 0x000fe400000e0000 */
[----:B------:R-:W-:Y:S02]  /*8a80*/  SEL R80, R80, RZ, P0 ;  /* 0x000000ff50507207 */ /* 0x000fe40000000000 */
[----:B------:R-:W-:Y:S01]  /*8a90*/  SEL R30, R0, RZ, P1 ;  /* 0x000000ff001e7207 */ /* 0x000fe20000800000 */
[----:B------:R-:W-:Y:S10]  /*8aa0*/  @P2 BRA `(.L_x_146) ;  /* 0xffffffcc00e42947 */ /* 0x000ff4000383ffff */
[----:B------:R-:W1:Y:S01]  /*8ab0*/  LDCU.64 UR6, c[0x0][0x888] ;  /* 0x00011100ff0677ac */ /* 0x000e620008000a00 */
[----:B------:R-:W3:Y:S01]  /*8ac0*/  LDCU.64 UR4, c[0x0][0x890] ;  /* 0x00011200ff0477ac */ /* 0x000ee20008000a00 */
[----:B-1----:R-:W-:Y:S02]  /*8ad0*/  ISETP.NE.U32.AND P2, PT, RZ, UR6, PT ;  /* 0x00000006ff007c0c */ /* 0x002fe4000bf45070 */
[----:B---3--:R-:W-:Y:S02]  /*8ae0*/  ISETP.NE.U32.AND P1, PT, RZ, UR4, PT ;  /* 0x00000004ff007c0c */ /* 0x008fe4000bf25070 */
[----:B------:R-:W-:Y:S02]  /*8af0*/  ISETP.NE.AND.EX P2, PT, RZ, UR7, PT, P2 ;  /* 0x00000007ff007c0c */ /* 0x000fe4000bf45320 */
[----:B------:R-:W-:-:S13]  /*8b00*/  ISETP.NE.AND.EX P0, PT, RZ, UR5, PT, P1 ;  /* 0x00000005ff007c0c */ /* 0x000fda000bf05310 */
[----:B------:R-:W-:Y:S05]  /*8b10*/  @P2 BRA P0, `(.L_x_147) ;  /* 0x00000000003c2947 */ /* 0x000fea0000000000 */
[----:B------:R-:W-:-:S13]  /*8b20*/  ISETP.NE.AND.EX P1, PT, RZ, UR5, PT, P1 ;  /* 0x00000005ff007c0c */ /* 0x000fda000bf25310 */
[----:B------:R-:W-:Y:S05]  /*8b30*/  @P1 BRA `(.L_x_148) ;  /* 0x00000000000c1947 */ /* 0x000fea0003800000 */
[----:B------:R-:W-:-:S13]  /*8b40*/  FSETP.NEU.AND P0, PT, R35, RZ, PT ;  /* 0x000000ff2300720b */ /* 0x000fda0003f0d000 */
[----:B------:R-:W-:Y:S05]  /*8b50*/  @!P0 EXIT ;  /* 0x000000000000894d */ /* 0x000fea0003800000 */
[----:B------:R-:W-:Y:S05]  /*8b60*/  BRA `(.L_x_147) ;  /* 0x0000000000287947 */ /* 0x000fea0003800000 */
.L_x_148:
[----:B------:R-:W-:Y:S01]  /*8b70*/  ISETP.NE.AND P0, PT, R79, RZ, PT ;  /* 0x000000ff4f00720c */ /* 0x000fe20003f05270 */
[----:B------:R-:W-:-:S12]  /*8b80*/  BSSY.RECONVERGENT B0, `(.L_x_147) ;  /* 0x0000008000007945 */ /* 0x000fd80003800200 */
[----:B------:R-:W-:Y:S05]  /*8b90*/  @P0 BRA `(.L_x_149) ;  /* 0x0000000000100947 */ /* 0x000fea0003800000 */
[----:B------:R-:W-:-:S04]  /*8ba0*/  ISETP.NE.U32.AND P0, PT, RZ, UR6, PT ;  /* 0x00000006ff007c0c */ /* 0x000fc8000bf05070 */
[----:B------:R-:W-:-:S13]  /*8bb0*/  ISETP.NE.AND.EX P0, PT, RZ, UR7, PT, P0 ;  /* 0x00000007ff007c0c */ /* 0x000fda000bf05300 */
[----:B------:R-:W-:Y:S05]  /*8bc0*/  @!P0 EXIT ;  /* 0x000000000000894d */ /* 0x000fea0003800000 */
[----:B------:R-:W-:Y:S05]  /*8bd0*/  BRA `(.L_x_150) ;  /* 0x0000000000087947 */ /* 0x000fea0003800000 */
.L_x_149:
[----:B------:R-:W-:-:S13]  /*8be0*/  FSETP.NEU.AND P0, PT, R35, RZ, PT ;  /* 0x000000ff2300720b */ /* 0x000fda0003f0d000 */
[----:B------:R-:W-:Y:S05]  /*8bf0*/  @!P0 EXIT ;  /* 0x000000000000894d */ /* 0x000fea0003800000 */
.L_x_150:
[----:B------:R-:W-:Y:S05]  /*8c00*/  BSYNC.RECONVERGENT B0 ;  /* 0x0000000000007941 */ /* 0x000fea0003800200 */
.L_x_147:
[----:B------:R-:W-:Y:S01]  /*8c10*/  ULEA UR4, UR48, UR44, 0x3 ;  /* 0x0000002c30047291 */ /* 0x000fe2000f8e18ff */
[----:B------:R-:W-:-:S04]  /*8c20*/  DEPBAR.LE SB0, 0x0 ;  /* 0x000080000000791a */ /* 0x000fc80000000000 */
[----:B------:R-:W-:-:S04]  /*8c30*/  UIADD3 UR4, UPT, UPT, UR4, 0x60, URZ ;  /* 0x0000006004047890 */ /* 0x000fc8000fffe0ff */
[----:B------:R-:W-:-:S09]  /*8c40*/  UPRMT UR4, UR37, 0x654, UR4 ;  /* 0x0000065425047896 */ /* 0x000fd20008000004 */
[----:B------:R-:W-:Y:S01]  /*8c50*/  SYNCS.ARRIVE.TRANS64.RED.A1T0 RZ, [UR4], RZ ;  /* 0x000000ffffff79a7 */ /* 0x000fe20008100404 */
[----:B------:R-:W-:Y:S05]  /*8c60*/  EXIT ;  /* 0x000000000000794d */ /* 0x000fea0003800000 */
.L_x_24:
[----:B--2---:R2:W3:Y:S02]  /*8c70*/  SYNCS.PHASECHK.TRANS64.TRYWAIT P0, [R3+URZ+0x100], R2 ;  /* 0x00010002030075a7 */ /* 0x0044e400080011ff */
[----:B---3--:R-:W-:Y:S05]  /*8c80*/  @!P0 NANOSLEEP.SYNCS 0x989680 ;  /* 0x009896800000895d */ /* 0x008fea0003900000 */
[----:B------:R-:W3:Y:S02]  /*8c90*/  @!P0 SYNCS.PHASECHK.TRANS64 P0, [R3+URZ+0x100], R2 ;  /* 0x00010002030085a7 */ /* 0x000ee400080010ff */
[----:B---3--:R-:W-:Y:S05]  /*8ca0*/  @!P0 BRA `(.L_x_24) ;  /* 0xfffffffc00f08947 */ /* 0x008fea000383ffff */
[----:B------:R-:W-:Y:S05]  /*8cb0*/  BRA `(.L_x_151) ;  /* 0xffffff8c00b87947 */ /* 0x000fea000383ffff */
.L_x_27:
[----:B-1----:R-:W-:-:S07]  /*8cc0*/  MOV R2, UR33 ;  /* 0x0000002100027c02 */ /* 0x002fce0008000f00 */
.L_x_152:
[----:B-1----:R1:W2:Y:S02]  /*8cd0*/  SYNCS.PHASECHK.TRANS64.TRYWAIT P0, [R2+URZ+0x20], R5 ;  /* 0x00002005020075a7 */ /* 0x0022a400080011ff */
[----:B--2---:R-:W-:Y:S05]  /*8ce0*/  @!P0 NANOSLEEP.SYNCS 0x989680 ;  /* 0x009896800000895d */ /* 0x004fea0003900000 */
[----:B------:R-:W2:Y:S02]  /*8cf0*/  @!P0 SYNCS.PHASECHK.TRANS64 P0, [R2+URZ+0x20], R5 ;  /* 0x00002005020085a7 */ /* 0x000ea400080010ff */
[----:B--2---:R-:W-:Y:S05]  /*8d00*/  @!P0 BRA `(.L_x_152) ;  /* 0xfffffffc00f08947 */ /* 0x004fea000383ffff */
[----:B------:R-:W-:Y:S05]  /*8d10*/  BRA `(.L_x_26) ;  /* 0xffffff9000207947 */ /* 0x000fea000383ffff */
.L_x_34:
[----:B-1----:R-:W-:-:S07]  /*8d20*/  MOV R2, UR33 ;  /* 0x0000002100027c02 */ /* 0x002fce0008000f00 */
.L_x_153:
[----:B-1----:R1:W2:Y:S02]  /*8d30*/  SYNCS.PHASECHK.TRANS64.TRYWAIT P0, [R2+URZ+0x20], R5 ;  /* 0x00002005020075a7 */ /* 0x0022a400080011ff */
[----:B--2---:R-:W-:Y:S05]  /*8d40*/  @!P0 NANOSLEEP.SYNCS 0x989680 ;  /* 0x009896800000895d */ /* 0x004fea0003900000 */
[----:B------:R-:W2:Y:S02]  /*8d50*/  @!P0 SYNCS.PHASECHK.TRANS64 P0, [R2+URZ+0x20], R5 ;  /* 0x00002005020085a7 */ /* 0x000ea400080010ff */
[----:B--2---:R-:W-:Y:S05]  /*8d60*/  @!P0 BRA `(.L_x_153) ;  /* 0xfffffffc00f08947 */ /* 0x004fea000383ffff */
[----:B------:R-:W-:Y:S05]  /*8d70*/  BRA `(.L_x_33) ;  /* 0xffffff9000f07947 */ /* 0x000fea000383ffff */
.L_x_41:
[----:B-1----:R1:W2:Y:S02]  /*8d80*/  SYNCS.PHASECHK.TRANS64.TRYWAIT P0, [R2+URZ+0x90], R3 ;  /* 0x00009003020075a7 */ /* 0x0022a400080011ff */
[----:B--2---:R-:W-:Y:S05]  /*8d90*/  @!P0 NANOSLEEP.SYNCS 0x989680 ;  /* 0x009896800000895d */ /* 0x004fea0003900000 */
[----:B------:R-:W2:Y:S02]  /*8da0*/  @!P0 SYNCS.PHASECHK.TRANS64 P0, [R2+URZ+0x90], R3 ;  /* 0x00009003020085a7 */ /* 0x000ea400080010ff */
[----:B--2---:R-:W-:Y:S05]  /*8db0*/  @!P0 BRA `(.L_x_41) ;  /* 0xfffffffc00f08947 */ /* 0x004fea000383ffff */
[----:B------:R-:W-:Y:S05]  /*8dc0*/  BRA `(.L_x_154) ;  /* 0xffffff9400c07947 */ /* 0x000fea000383ffff */
.L_x_45:
[----:B----4-:R-:W-:-:S07]  /*8dd0*/  MOV R0, UR4 ;  /* 0x0000000400007c02 */ /* 0x010fce0008000f00 */
.L_x_155:
[----:B-1----:R1:W2:Y:S02]  /*8de0*/  SYNCS.PHASECHK.TRANS64.TRYWAIT P0, [R0+URZ], R3 ;  /* 0x00000003000075a7 */ /* 0x0022a400080011ff */
[----:B--2---:R-:W-:Y:S05]  /*8df0*/  @!P0 NANOSLEEP.SYNCS 0x989680 ;  /* 0x009896800000895d */ /* 0x004fea0003900000 */
[----:B------:R-:W2:Y:S02]  /*8e00*/  @!P0 SYNCS.PHASECHK.TRANS64 P0, [R0+URZ], R3 ;  /* 0x00000003000085a7 */ /* 0x000ea400080010ff */
[----:B--2---:R-:W-:Y:S05]  /*8e10*/  @!P0 BRA `(.L_x_155) ;  /* 0xfffffffc00f08947 */ /* 0x004fea000383ffff */
[----:B------:R-:W-:Y:S05]  /*8e20*/  BRA `(.L_x_156) ;  /* 0xffffff9c00307947 */ /* 0x000fea000383ffff */
.L_x_46:
[----:B----4-:R-:W-:-:S07]  /*8e30*/  MOV R0, UR4 ;  /* 0x0000000400007c02 */ /* 0x010fce0008000f00 */
.L_x_157:
[----:B-1----:R1:W2:Y:S02]  /*8e40*/  SYNCS.PHASECHK.TRANS64.TRYWAIT P0, [R0+URZ], R3 ;  /* 0x00000003000075a7 */ /* 0x0022a400080011ff */
[----:B--2---:R-:W-:Y:S05]  /*8e50*/  @!P0 NANOSLEEP.SYNCS 0x989680 ;  /* 0x009896800000895d */ /* 0x004fea0003900000 */
[----:B------:R-:W2:Y:S02]  /*8e60*/  @!P0 SYNCS.PHASECHK.TRANS64 P0, [R0+URZ], R3 ;  /* 0x00000003000085a7 */ /* 0x000ea400080010ff */
[----:B--2---:R-:W-:Y:S05]  /*8e70*/  @!P0 BRA `(.L_x_157) ;  /* 0xfffffffc00f08947 */ /* 0x004fea000383ffff */
[----:B------:R-:W-:Y:S05]  /*8e80*/  BRA `(.L_x_158) ;  /* 0xffffff9c003c7947 */ /* 0x000fea000383ffff */
.L_x_47:
[----:B----4-:R-:W-:-:S07]  /*8e90*/  MOV R0, UR4 ;  /* 0x0000000400007c02 */ /* 0x010fce0008000f00 */
.L_x_159:
[----:B-1----:R1:W2:Y:S02]  /*8ea0*/  SYNCS.PHASECHK.TRANS64.TRYWAIT P0, [R0+URZ], R3 ;  /* 0x00000003000075a7 */ /* 0x0022a400080011ff */
[----:B--2---:R-:W-:Y:S05]  /*8eb0*/  @!P0 NANOSLEEP.SYNCS 0x989680 ;  /* 0x009896800000895d */ /* 0x004fea0003900000 */
[----:B------:R-:W2:Y:S02]  /*8ec0*/  @!P0 SYNCS.PHASECHK.TRANS64 P0, [R0+URZ], R3 ;  /* 0x00000003000085a7 */ /* 0x000ea400080010ff */
[----:B--2---:R-:W-:Y:S05]  /*8ed0*/  @!P0 BRA `(.L_x_159) ;  /* 0xfffffffc00f08947 */ /* 0x004fea000383ffff */
[----:B------:R-:W-:Y:S05]  /*8ee0*/  BRA `(.L_x_160) ;  /* 0xffffff9c00487947 */ /* 0x000fea000383ffff */
.L_x_50:
[----:B--2---:R2:W3:Y:S02]  /*8ef0*/  SYNCS.PHASECHK.TRANS64.TRYWAIT P0, [R0+URZ+0xf0], R5 ;  /* 0x0000f005000075a7 */ /* 0x0044e400080011ff */
[----:B---3--:R-:W-:Y:S05]  /*8f00*/  @!P0 NANOSLEEP.SYNCS 0x989680 ;  /* 0x009896800000895d */ /* 0x008fea0003900000 */
[----:B------:R-:W3:Y:S02]  /*8f10*/  @!P0 SYNCS.PHASECHK.TRANS64 P0, [R0+URZ+0xf0], R5 ;  /* 0x0000f005000085a7 */ /* 0x000ee400080010ff */
[----:B---3--:R-:W-:Y:S05]  /*8f20*/  @!P0 BRA `(.L_x_50) ;  /* 0xfffffffc00f08947 */ /* 0x008fea000383ffff */
[----:B------:R-:W-:Y:S05]  /*8f30*/  BRA `(.L_x_161) ;  /* 0xffffff9c00a87947 */ /* 0x000fea000383ffff */
.L_x_51:
[----:B------:R-:W-:-:S07]  /*8f40*/  MOV R0, UR5 ;  /* 0x0000000500007c02 */ /* 0x000fce0008000f00 */
.L_x_162:
[----:B--2---:R2:W3:Y:S02]  /*8f50*/  SYNCS.PHASECHK.TRANS64.TRYWAIT P0, [R0+URZ+0xa0], R7 ;  /* 0x0000a007000075a7 */ /* 0x0044e400080011ff */
[----:B---3--:R-:W-:Y:S05]  /*8f60*/  @!P0 NANOSLEEP.SYNCS 0x989680 ;  /* 0x009896800000895d */ /* 0x008fea0003900000 */
[----:B------:R-:W3:Y:S02]  /*8f70*/  @!P0 SYNCS.PHASECHK.TRANS64 P0, [R0+URZ+0xa0], R7 ;  /* 0x0000a007000085a7 */ /* 0x000ee400080010ff */
[----:B---3--:R-:W-:Y:S05]  /*8f80*/  @!P0 BRA `(.L_x_162) ;  /* 0xfffffffc00f08947 */ /* 0x008fea000383ffff */
[----:B------:R-:W-:Y:S05]  /*8f90*/  BRA `(.L_x_163) ;  /* 0xffffff9c00b87947 */ /* 0x000fea000383ffff */
.L_x_52:
[----:B--2---:R2:W3:Y:S02]  /*8fa0*/  SYNCS.PHASECHK.TRANS64.TRYWAIT P1, [R0+URZ+0x90], R5 ;  /* 0x00009005000075a7 */ /* 0x0044e400080211ff */
[----:B---3--:R-:W-:Y:S05]  /*8fb0*/  @!P1 NANOSLEEP.SYNCS 0x989680 ;  /* 0x009896800000995d */ /* 0x008fea0003900000 */
[----:B------:R-:W3:Y:S02]  /*8fc0*/  @!P1 SYNCS.PHASECHK.TRANS64 P1, [R0+URZ+0x90], R5 ;  /* 0x00009005000095a7 */ /* 0x000ee400080210ff */
[----:B---3--:R-:W-:Y:S05]  /*8fd0*/  @!P1 BRA `(.L_x_52) ;  /* 0xfffffffc00f09947 */ /* 0x008fea000383ffff */
[----:B------:R-:W-:Y:S05]  /*8fe0*/  BRA `(.L_x_164) ;  /* 0xffffff9c00e87947 */ /* 0x000fea000383ffff */
.L_x_55:
[----:B------:R-:W-:-:S07]  /*8ff0*/  MOV R0, UR5 ;  /* 0x0000000500007c02 */ /* 0x000fce0008000f00 */
.L_x_165:
[----:B--2---:R2:W3:Y:S02]  /*9000*/  SYNCS.PHASECHK.TRANS64.TRYWAIT P0, [R0+URZ+0xa0], R3 ;  /* 0x0000a003000075a7 */ /* 0x0044e400080011ff */
[----:B---3--:R-:W-:Y:S05]  /*9010*/  @!P0 NANOSLEEP.SYNCS 0x989680 ;  /* 0x009896800000895d */ /* 0x008fea0003900000 */
[----:B------:R-:W3:Y:S02]  /*9020*/  @!P0 SYNCS.PHASECHK.TRANS64 P0, [R0+URZ+0xa0], R3 ;  /* 0x0000a003000085a7 */ /* 0x000ee400080010ff */
[----:B---3--:R-:W-:Y:S05]  /*9030*/  @!P0 BRA `(.L_x_165) ;  /* 0xfffffffc00f08947 */ /* 0x008fea000383ffff */
[----:B------:R-:W-:Y:S05]  /*9040*/  BRA `(.L_x_54) ;  /* 0xffffffa0003c7947 */ /* 0x000fea000383ffff */
.L_x_64:
[----:B--2---:R-:W-:-:S04]  /*9050*/  MOV R4, UR4 ;  /* 0x0000000400047c02 */ /* 0x004fc80008000f00 */
[----:B------:R2:W3:Y:S03]  /*9060*/  SYNCS.PHASECHK.TRANS64.TRYWAIT P0, [R4+URZ+0x8], R5 ;  /* 0x00000805040075a7 */ /* 0x0004e600080011ff */
[----:B---3--:R-:W-:Y:S05]  /*9070*/  @!P0 NANOSLEEP.SYNCS 0x989680 ;  /* 0x009896800000895d */ /* 0x008fea0003900000 */
[----:B------:R-:W3:Y:S02]  /*9080*/  @!P0 SYNCS.PHASECHK.TRANS64 P0, [R4+URZ+0x8], R5 ;  /* 0x00000805040085a7 */ /* 0x000ee400080010ff */
[----:B---3--:R-:W-:Y:S05]  /*9090*/  @!P0 BRA `(.L_x_64) ;  /* 0xfffffffc00ec8947 */ /* 0x008fea000383ffff */
[----:B------:R-:W-:Y:S05]  /*90a0*/  BRA `(.L_x_63) ;  /* 0xffffffa000f07947 */ /* 0x000fea000383ffff */
.L_x_66:
[----:B------:R-:W-:Y:S01]  /*90b0*/  BSSY B0, `(.L_x_166) ;  /* 0x0000006000007945 */ /* 0x000fe20003800000 */
[----:B------:R-:W-:-:S07]  /*90c0*/  MOV R15, 0xffffffff ;  /* 0xffffffff000f7802 */ /* 0x000fce0000000f00 */
[----:B-12--5:R-:W-:Y:S05]  /*90d0*/  WARPSYNC.COLLECTIVE R15, `(.L_x_167) ;  /* 0x000000000f0c7348 */ /* 0x026fea0003c00000 */
[----:B------:R-:W-:Y:S02]  /*90e0*/  ELECT P6, UR79, PT ;  /* 0x00000000004f782f */ /* 0x000fe400038c0000 */
[----:B------:R-:W-:Y:S01]  /*90f0*/  MOV R14, UR79 ;  /* 0x0000004f000e7c02 */ /* 0x000fe20008000f00 */
[----:B-12--5:R-:W-:Y:S10]  /*9100*/  ENDCOLLECTIVE ;  /* 0x000000000000791b */ /* 0x026ff40003800000 */
.L_x_167:
[----:B------:R-:W-:Y:S05]  /*9110*/  BSYNC B0 ;  /* 0x0000000000007941 */ /* 0x000fea0003800000 */
.L_x_166:
[----:B------:R-:W-:Y:S05]  /*9120*/  BRA `(.L_x_168) ;  /* 0xffffffa400207947 */ /* 0x000fea000383ffff */
.L_x_68:
[----:B--2---:R-:W-:-:S04]  /*9130*/  MOV R2, UR4 ;  /* 0x0000000400027c02 */ /* 0x004fc80008000f00 */
[----:B------:R2:W3:Y:S03]  /*9140*/  SYNCS.PHASECHK.TRANS64.TRYWAIT P0, [R2+URZ+0x8], R3 ;  /* 0x00000803020075a7 */ /* 0x0004e600080011ff */
[----:B---3--:R-:W-:Y:S05]  /*9150*/  @!P0 NANOSLEEP.SYNCS 0x989680 ;  /* 0x009896800000895d */ /* 0x008fea0003900000 */
[----:B------:R-:W3:Y:S02]  /*9160*/  @!P0 SYNCS.PHASECHK.TRANS64 P0, [R2+URZ+0x8], R3 ;  /* 0x00000803020085a7 */ /* 0x000ee400080010ff */
[----:B---3--:R-:W-:Y:S05]  /*9170*/  @!P0 BRA `(.L_x_68) ;  /* 0xfffffffc00ec8947 */ /* 0x008fea000383ffff */
[----:B------:R-:W-:Y:S05]  /*9180*/  BRA `(.L_x_67) ;  /* 0xffffffa400247947 */ /* 0x000fea000383ffff */
.L_x_69:
[----:B-1----:R1:W2:Y:S02]  /*9190*/  SYNCS.PHASECHK.TRANS64.TRYWAIT P0, [R0+URZ+0x90], R5 ;  /* 0x00009005000075a7 */ /* 0x0022a400080011ff */
[----:B--2---:R-:W-:Y:S05]  /*91a0*/  @!P0 NANOSLEEP.SYNCS 0x989680 ;  /* 0x009896800000895d */ /* 0x004fea0003900000 */
[----:B------:R-:W2:Y:S02]  /*91b0*/  @!P0 SYNCS.PHASECHK.TRANS64 P0, [R0+URZ+0x90], R5 ;  /* 0x00009005000085a7 */ /* 0x000ea400080010ff */
[----:B--2---:R-:W-:Y:S05]  /*91c0*/  @!P0 BRA `(.L_x_69) ;  /* 0xfffffffc00f08947 */ /* 0x004fea000383ffff */
[----:B------:R-:W-:Y:S05]  /*91d0*/  BRA `(.L_x_169) ;  /* 0xffffffa800087947 */ /* 0x000fea000383ffff */
.L_x_71:
[----:B------:R-:W-:-:S07]  /*91e0*/  MOV R0, UR7 ;  /* 0x0000000700007c02 */ /* 0x000fce0008000f00 */
.L_x_170:
[----:B-1----:R1:W2:Y:S02]  /*91f0*/  SYNCS.PHASECHK.TRANS64.TRYWAIT P0, [R0+URZ+0xd0], R5 ;  /* 0x0000d005000075a7 */ /* 0x0022a400080011ff */
[----:B--2---:R-:W-:Y:S05]  /*9200*/  @!P0 NANOSLEEP.SYNCS 0x989680 ;  /* 0x009896800000895d */ /* 0x004fea0003900000 */
[----:B------:R-:W2:Y:S02]  /*9210*/  @!P0 SYNCS.PHASECHK.TRANS64 P0, [R0+URZ+0xd0], R5 ;  /* 0x0000d005000085a7 */ /* 0x000ea400080010ff */
[----:B--2---:R-:W-:Y:S05]  /*9220*/  @!P0 BRA `(.L_x_170) ;  /* 0xfffffffc00f08947 */ /* 0x004fea000383ffff */
[----:B------:R-:W-:Y:S05]  /*9230*/  BRA `(.L_x_171) ;  /* 0xffffffa800547947 */ /* 0x000fea000383ffff */
.L_x_74:
[----:B------:R-:W-:Y:S07]  /*9240*/  MOV R0, UR6 ;  /* 0x0000000600007c02 */ /* 0x000fee0008000f00 */
.L_x_172:
[----:B-1----:R1:W2:Y:S02]  /*9250*/  SYNCS.PHASECHK.TRANS64.TRYWAIT P0, [R0+URZ], R5 ;  /* 0x00000005000075a7 */ /* 0x0022a400080011ff */
[----:B--2---:R-:W-:Y:S05]  /*9260*/  @!P0 NANOSLEEP.SYNCS 0x989680 ;  /* 0x009896800000895d */ /* 0x004fea0003900000 */
[----:B------:R-:W2:Y:S02]  /*9270*/  @!P0 SYNCS.PHASECHK.TRANS64 P0, [R0+URZ], R5 ;  /* 0x00000005000085a7 */ /* 0x000ea400080010ff */
[----:B--2---:R-:W-:Y:S05]  /*9280*/  @!P0 BRA `(.L_x_172) ;  /* 0xfffffffc00f08947 */ /* 0x004fea000383ffff */
[----:B------:R-:W-:Y:S05]  /*9290*/  BRA `(.L_x_73) ;  /* 0xffffffa800687947 */ /* 0x000fea000383ffff */
.L_x_78:
[----:B-1----:R-:W-:-:S07]  /*92a0*/  MOV R0, UR7 ;  /* 0x0000000700007c02 */ /* 0x002fce0008000f00 */
.L_x_173:
[----:B-1----:R1:W2:Y:S02]  /*92b0*/  SYNCS.PHASECHK.TRANS64.TRYWAIT P0, [R0+URZ], R3 ;  /* 0x00000003000075a7 */ /* 0x0022a400080011ff */
[----:B--2---:R-:W-:Y:S05]  /*92c0*/  @!P0 NANOSLEEP.SYNCS 0x989680 ;  /* 0x009896800000895d */ /* 0x004fea0003900000 */
[----:B------:R-:W2:Y:S02]  /*92d0*/  @!P0 SYNCS.PHASECHK.TRANS64 P0, [R0+URZ], R3 ;  /* 0x00000003000085a7 */ /* 0x000ea400080010ff */
[----:B--2---:R-:W-:Y:S05]  /*92e0*/  @!P0 BRA `(.L_x_173) ;  /* 0xfffffffc00f08947 */ /* 0x004fea000383ffff */
[----:B------:R-:W-:Y:S05]  /*92f0*/  BRA `(.L_x_174) ;  /* 0xffffffac005c7947 */ /* 0x000fea000383ffff */
.L_x_79:
[----:B------:R-:W-:-:S07]  /*9300*/  MOV R0, UR7 ;  /* 0x0000000700007c02 */ /* 0x000fce0008000f00 */
.L_x_175:
[----:B-1----:R1:W2:Y:S02]  /*9310*/  SYNCS.PHASECHK.TRANS64.TRYWAIT P0, [R0+URZ], R3 ;  /* 0x00000003000075a7 */ /* 0x0022a400080011ff */
[----:B--2---:R-:W-:Y:S05]  /*9320*/  @!P0 NANOSLEEP.SYNCS 0x989680 ;  /* 0x009896800000895d */ /* 0x004fea0003900000 */
[----:B------:R-:W2:Y:S02]  /*9330*/  @!P0 SYNCS.PHASECHK.TRANS64 P0, [R0+URZ], R3 ;  /* 0x00000003000085a7 */ /* 0x000ea400080010ff */
[----:B--2---:R-:W-:Y:S05]  /*9340*/  @!P0 BRA `(.L_x_175) ;  /* 0xfffffffc00f08947 */ /* 0x004fea000383ffff */
[----:B------:R-:W-:Y:S05]  /*9350*/  BRA `(.L_x_176) ;  /* 0xffffffac00687947 */ /* 0x000fea000383ffff */
.L_x_80:
[----:B------:R-:W-:-:S07]  /*9360*/  MOV R0, UR7 ;  /* 0x0000000700007c02 */ /* 0x000fce0008000f00 */
.L_x_177:
[----:B-1----:R1:W2:Y:S02]  /*9370*/  SYNCS.PHASECHK.TRANS64.TRYWAIT P0, [R0+URZ], R3 ;  /* 0x00000003000075a7 */ /* 0x0022a400080011ff */
[----:B--2---:R-:W-:Y:S05]  /*9380*/  @!P0 NANOSLEEP.SYNCS 0x989680 ;  /* 0x009896800000895d */ /* 0x004fea0003900000 */
[----:B------:R-:W2:Y:S02]  /*9390*/  @!P0 SYNCS.PHASECHK.TRANS64 P0, [R0+URZ], R3 ;  /* 0x00000003000085a7 */ /* 0x000ea400080010ff */
[----:B--2---:R-:W-:Y:S05]  /*93a0*/  @!P0 BRA `(.L_x_177) ;  /* 0xfffffffc00f08947 */ /* 0x004fea000383ffff */
[----:B------:R-:W-:Y:S05]  /*93b0*/  BRA `(.L_x_178) ;  /* 0xffffffac00747947 */ /* 0x000fea000383ffff */
.L_x_83:
[----:B------:R-:W-:-:S07]  /*93c0*/  MOV R0, UR5 ;  /* 0x0000000500007c02 */ /* 0x000fce0008000f00 */
.L_x_179:
[----:B-1----:R1:W2:Y:S02]  /*93d0*/  SYNCS.PHASECHK.TRANS64.TRYWAIT P1, [R0+URZ+0x110], R3 ;  /* 0x00011003000075a7 */ /* 0x0022a400080211ff */
[----:B--2---:R-:W-:Y:S05]  /*93e0*/  @!P1 NANOSLEEP.SYNCS 0x989680 ;  /* 0x009896800000995d */ /* 0x004fea0003900000 */
[----:B------:R-:W2:Y:S02]  /*93f0*/  @!P1 SYNCS.PHASECHK.TRANS64 P1, [R0+URZ+0x110], R3 ;  /* 0x00011003000095a7 */ /* 0x000ea400080210ff */
[----:B--2---:R-:W-:Y:S05]  /*9400*/  @!P1 BRA `(.L_x_179) ;  /* 0xfffffffc00f09947 */ /* 0x004fea000383ffff */
[----:B------:R-:W-:Y:S05]  /*9410*/  BRA `(.L_x_180) ;  /* 0xffffffac00c07947 */ /* 0x000fea000383ffff */
.L_x_88:
[----:B--2---:R2:W3:Y:S02]  /*9420*/  SYNCS.PHASECHK.TRANS64.TRYWAIT P0, [R0+URZ+0x90], R3 ;  /* 0x00009003000075a7 */ /* 0x0044e400080011ff */
[----:B---3--:R-:W-:Y:S05]  /*9430*/  @!P0 NANOSLEEP.SYNCS 0x989680 ;  /* 0x009896800000895d */ /* 0x008fea0003900000 */
[----:B------:R-:W3:Y:S02]  /*9440*/  @!P0 SYNCS.PHASECHK.TRANS64 P0, [R0+URZ+0x90], R3 ;  /* 0x00009003000085a7 */ /* 0x000ee400080010ff */
[----:B---3--:R-:W-:Y:S05]  /*9450*/  @!P0 BRA `(.L_x_88) ;  /* 0xfffffffc00f08947 */ /* 0x008fea000383ffff */
[----:B------:R-:W-:Y:S05]  /*9460*/  BRA `(.L_x_181) ;  /* 0xffffffb000c47947 */ /* 0x000fea000383ffff */
.L_x_91:
[----:B------:R-:W-:Y:S07]  /*9470*/  MOV R0, UR4 ;  /* 0x0000000400007c02 */ /* 0x000fee0008000f00 */
.L_x_182:
[----:B--2---:R2:W3:Y:S02]  /*9480*/  SYNCS.PHASECHK.TRANS64.TRYWAIT P0, [R0+URZ+0x88], R3 ;  /* 0x00008803000075a7 */ /* 0x0044e400080011ff */
[----:B---3--:R-:W-:Y:S05]  /*9490*/  @!P0 NANOSLEEP.SYNCS 0x989680 ;  /* 0x009896800000895d */ /* 0x008fea0003900000 */
[----:B------:R-:W3:Y:S02]  /*94a0*/  @!P0 SYNCS.PHASECHK.TRANS64 P0, [R0+URZ+0x88], R3 ;  /* 0x00008803000085a7 */ /* 0x000ee400080010ff */
[----:B---3--:R-:W-:Y:S05]  /*94b0*/  @!P0 BRA `(.L_x_182) ;  /* 0xfffffffc00f08947 */ /* 0x008fea000383ffff */
[----:B------:R-:W-:Y:S05]  /*94c0*/  BRA `(.L_x_90) ;  /* 0xffffffb400a47947 */ /* 0x000fea000383ffff */
.L_x_94:
[----:B------:R-:W-:Y:S07]  /*94d0*/  MOV R3, UR4 ;  /* 0x0000000400037c02 */ /* 0x000fee0008000f00 */
.L_x_183:
[----:B-1----:R1:W2:Y:S02]  /*94e0*/  SYNCS.PHASECHK.TRANS64.TRYWAIT P0, [R3+URZ+0x60], R12 ;  /* 0x0000600c030075a7 */ /* 0x0022a400080011ff */
[----:B--2---:R-:W-:Y:S05]  /*94f0*/  @!P0 NANOSLEEP.SYNCS 0x989680 ;  /* 0x009896800000895d */ /* 0x004fea0003900000 */
[----:B------:R-:W2:Y:S02]  /*9500*/  @!P0 SYNCS.PHASECHK.TRANS64 P0, [R3+URZ+0x60], R12 ;  /* 0x0000600c030085a7 */ /* 0x000ea400080010ff */
[----:B--2---:R-:W-:Y:S05]  /*9510*/  @!P0 BRA `(.L_x_183) ;  /* 0xfffffffc00f08947 */ /* 0x004fea000383ffff */
[----:B------:R-:W-:Y:S05]  /*9520*/  BRA `(.L_x_184) ;  /* 0xffffffb800207947 */ /* 0x000fea000383ffff */
.L_x_95:
[----:B-1----:R-:W-:Y:S07]  /*9530*/  MOV R3, UR4 ;  /* 0x0000000400037c02 */ /* 0x002fee0008000f00 */
.L_x_185:
[----:B-1----:R1:W2:Y:S02]  /*9540*/  SYNCS.PHASECHK.TRANS64.TRYWAIT P0, [R3+URZ+0x68], R12 ;  /* 0x0000680c030075a7 */ /* 0x0022a400080011ff */
[----:B--2---:R-:W-:Y:S05]  /*9550*/  @!P0 NANOSLEEP.SYNCS 0x989680 ;  /* 0x009896800000895d */ /* 0x004fea0003900000 */
[----:B------:R-:W2:Y:S02]  /*9560*/  @!P0 SYNCS.PHASECHK.TRANS64 P0, [R3+URZ+0x68], R12 ;  /* 0x0000680c030085a7 */ /* 0x000ea400080010ff */
[----:B--2---:R-:W-:Y:S05]  /*9570*/  @!P0 BRA `(.L_x_185) ;  /* 0xfffffffc00f08947 */ /* 0x004fea000383ffff */
[----:B------:R-:W-:Y:S05]  /*9580*/  BRA `(.L_x_186) ;  /* 0xffffffb8007c7947 */ /* 0x000fea000383ffff */
.L_x_96:
[----:B-1----:R-:W-:Y:S07]  /*9590*/  MOV R3, UR4 ;  /* 0x0000000400037c02 */ /* 0x002fee0008000f00 */
.L_x_187:
[----:B-1----:R1:W2:Y:S02]  /*95a0*/  SYNCS.PHASECHK.TRANS64.TRYWAIT P0, [R3+URZ+0x70], R12 ;  /* 0x0000700c030075a7 */ /* 0x0022a400080011ff */
[----:B--2---:R-:W-:Y:S05]  /*95b0*/  @!P0 NANOSLEEP.SYNCS 0x989680 ;  /* 0x009896800000895d */ /* 0x004fea0003900000 */
[----:B------:R-:W2:Y:S02]  /*95c0*/  @!P0 SYNCS.PHASECHK.TRANS64 P0, [R3+URZ+0x70], R12 ;  /* 0x0000700c030085a7 */ /* 0x000ea400080010ff */
[----:B--2---:R-:W-:Y:S05]  /*95d0*/  @!P0 BRA `(.L_x_187) ;  /* 0xfffffffc00f08947 */ /* 0x004fea000383ffff */
[----:B------:R-:W-:Y:S05]  /*95e0*/  BRA `(.L_x_188) ;  /* 0xffffffb800d87947 */ /* 0x000fea000383ffff */
.L_x_97:
[----:B------:R-:W-:Y:S07]  /*95f0*/  MOV R3, UR4 ;  /* 0x0000000400037c02 */ /* 0x000fee0008000f00 */
.L_x_189:
[----:B-1----:R1:W2:Y:S02]  /*9600*/  SYNCS.PHASECHK.TRANS64.TRYWAIT P0, [R3+URZ+0x78], R12 ;  /* 0x0000780c030075a7 */ /* 0x0022a400080011ff */
[----:B--2---:R-:W-:Y:S05]  /*9610*/  @!P0 NANOSLEEP.SYNCS 0x989680 ;  /* 0x009896800000895d */ /* 0x004fea0003900000 */
[----:B------:R-:W2:Y:S02]  /*9620*/  @!P0 SYNCS.PHASECHK.TRANS64 P0, [R3+URZ+0x78], R12 ;  /* 0x0000780c030085a7 */ /* 0x000ea400080010ff */
[----:B--2---:R-:W-:Y:S05]  /*9630*/  @!P0 BRA `(.L_x_189) ;  /* 0xfffffffc00f08947 */ /* 0x004fea000383ffff */
[----:B------:R-:W-:Y:S05]  /*9640*/  BRA `(.L_x_190) ;  /* 0xffffffbc00787947 */ /* 0x000fea000383ffff */
.L_x_99:
[----:B------:R-:W-:-:S07]  /*9650*/  MOV R0, UR4 ;  /* 0x0000000400007c02 */ /* 0x000fce0008000f00 */
.L_x_191:
[----:B-1----:R1:W3:Y:S02]  /*9660*/  SYNCS.PHASECHK.TRANS64.TRYWAIT P0, [R0+URZ+0x60], R3 ;  /* 0x00006003000075a7 */ /* 0x0022e400080011ff */
[----:B---3--:R-:W-:Y:S05]  /*9670*/  @!P0 NANOSLEEP.SYNCS 0x989680 ;  /* 0x009896800000895d */ /* 0x008fea0003900000 */
[----:B------:R-:W3:Y:S02]  /*9680*/  @!P0 SYNCS.PHASECHK.TRANS64 P0, [R0+URZ+0x60], R3 ;  /* 0x00006003000085a7 */ /* 0x000ee400080010ff */
[----:B---3--:R-:W-:Y:S05]  /*9690*/  @!P0 BRA `(.L_x_191) ;  /* 0xfffffffc00f08947 */ /* 0x008fea000383ffff */
[----:B------:R-:W-:Y:S05]  /*96a0*/  BRA `(.L_x_192) ;  /* 0xffffffc000007947 */ /* 0x000fea000383ffff */
.L_x_100:
[----:B-1----:R-:W-:-:S07]  /*96b0*/  MOV R0, UR4 ;  /* 0x0000000400007c02 */ /* 0x002fce0008000f00 */
.L_x_193:
[----:B-1----:R1:W3:Y:S02]  /*96c0*/  SYNCS.PHASECHK.TRANS64.TRYWAIT P0, [R0+URZ+0x68], R3 ;  /* 0x00006803000075a7 */ /* 0x0022e400080011ff */
[----:B---3--:R-:W-:Y:S05]  /*96d0*/  @!P0 NANOSLEEP.SYNCS 0x989680 ;  /* 0x009896800000895d */ /* 0x008fea0003900000 */
[----:B------:R-:W3:Y:S02]  /*96e0*/  @!P0 SYNCS.PHASECHK.TRANS64 P0, [R0+URZ+0x68], R3 ;  /* 0x00006803000085a7 */ /* 0x000ee400080010ff */
[----:B---3--:R-:W-:Y:S05]  /*96f0*/  @!P0 BRA `(.L_x_193) ;  /* 0xfffffffc00f08947 */ /* 0x008fea000383ffff */
[----:B------:R-:W-:Y:S05]  /*9700*/  BRA `(.L_x_194) ;  /* 0xffffffbc00f07947 */ /* 0x000fea000383ffff */
.L_x_101:
[----:B-1----:R-:W-:-:S07]  /*9710*/  MOV R0, UR4 ;  /* 0x0000000400007c02 */ /* 0x002fce0008000f00 */
.L_x_195:
[----:B-1----:R1:W3:Y:S02]  /*9720*/  SYNCS.PHASECHK.TRANS64.TRYWAIT P0, [R0+URZ+0x70], R3 ;  /* 0x00007003000075a7 */ /* 0x0022e400080011ff */
[----:B---3--:R-:W-:Y:S05]  /*9730*/  @!P0 NANOSLEEP.SYNCS 0x989680 ;  /* 0x009896800000895d */ /* 0x008fea0003900000 */
[----:B------:R-:W3:Y:S02]  /*9740*/  @!P0 SYNCS.PHASECHK.TRANS64 P0, [R0+URZ+0x70], R3 ;  /* 0x00007003000085a7 */ /* 0x000ee400080010ff */
[----:B---3--:R-:W-:Y:S05]  /*9750*/  @!P0 BRA `(.L_x_195) ;  /* 0xfffffffc00f08947 */ /* 0x008fea000383ffff */
[----:B------:R-:W-:Y:S05]  /*9760*/  BRA `(.L_x_196) ;  /* 0xffffffbc00e07947 */ /* 0x000fea000383ffff */
.L_x_103:
[----:B--2---:R2:W3:Y:S02]  /*9770*/  SYNCS.PHASECHK.TRANS64.TRYWAIT P0, [R0+URZ+0x90], R3 ;  /* 0x00009003000075a7 */ /* 0x0044e400080011ff */
[----:B---3--:R-:W-:Y:S05]  /*9780*/  @!P0 NANOSLEEP.SYNCS 0x989680 ;  /* 0x009896800000895d */ /* 0x008fea0003900000 */
[----:B------:R-:W3:Y:S02]  /*9790*/  @!P0 SYNCS.PHASECHK.TRANS64 P0, [R0+URZ+0x90], R3 ;  /* 0x00009003000085a7 */ /* 0x000ee400080010ff */
[----:B---3--:R-:W-:Y:S05]  /*97a0*/  @!P0 BRA `(.L_x_103) ;  /* 0xfffffffc00f08947 */ /* 0x008fea000383ffff */
[----:B------:R-:W-:Y:S05]  /*97b0*/  BRA `(.L_x_197) ;  /* 0xffffffc000b47947 */ /* 0x000fea000383ffff */
.L_x_114:
[----:B-1----:R-:W-:Y:S04]  /*97c0*/  MOV R0, UR44 ;  /* 0x0000002c00007c02 */ /* 0x002fe80008000f00 */
[----:B------:R1:W2:Y:S03]  /*97d0*/  SYNCS.PHASECHK.TRANS64.TRYWAIT P1, [R0+URZ+0x40], R5 ;  /* 0x00004005000075a7 */ /* 0x0002a600080211ff */
[----:B--2---:R-:W-:Y:S05]  /*97e0*/  @!P1 NANOSLEEP.SYNCS 0x989680 ;  /* 0x009896800000995d */ /* 0x004fea0003900000 */
[----:B------:R-:W2:Y:S02]  /*97f0*/  @!P1 SYNCS.PHASECHK.TRANS64 P1, [R0+URZ+0x40], R5 ;  /* 0x00004005000095a7 */ /* 0x000ea400080210ff */
[----:B--2---:R-:W-:Y:S05]  /*9800*/  @!P1 BRA `(.L_x_114) ;  /* 0xfffffffc00ec9947 */ /* 0x004fea000383ffff */
[----:B------:R-:W-:Y:S05]  /*9810*/  BRA `(.L_x_113) ;  /* 0xffffffcc00ac7947 */ /* 0x000fea000383ffff */
.L_x_116:
[----:B-1----:R1:W4:Y:S02]  /*9820*/  SYNCS.PHASECHK.TRANS64.TRYWAIT P0, [R78+URZ+0xb0], R3 ;  /* 0x0000b0034e0075a7 */ /* 0x00232400080011ff */
[----:B----4-:R-:W-:Y:S05]  /*9830*/  @!P0 NANOSLEEP.SYNCS 0x989680 ;  /* 0x009896800000895d */ /* 0x010fea0003900000 */
[----:B------:R-:W4:Y:S02]  /*9840*/  @!P0 SYNCS.PHASECHK.TRANS64 P0, [R78+URZ+0xb0], R3 ;  /* 0x0000b0034e0085a7 */ /* 0x000f2400080010ff */
[----:B----4-:R-:W-:Y:S05]  /*9850*/  @!P0 BRA `(.L_x_116) ;  /* 0xfffffffc00f08947 */ /* 0x010fea000383ffff */
[----:B------:R-:W-:Y:S05]  /*9860*/  BRA `(.L_x_115) ;  /* 0xffffffcc00cc7947 */ /* 0x000fea000383ffff */
.L_x_125:
[----:B--2---:R2:W3:Y:S02]  /*9870*/  SYNCS.PHASECHK.TRANS64.TRYWAIT P0, [R3+URZ+0x40], R0 ;  /* 0x00004000030075a7 */ /* 0x0044e400080011ff */
[----:B---3--:R-:W-:Y:S05]  /*9880*/  @!P0 NANOSLEEP.SYNCS 0x989680 ;  /* 0x009896800000895d */ /* 0x008fea0003900000 */
[----:B------:R-:W3:Y:S02]  /*9890*/  @!P0 SYNCS.PHASECHK.TRANS64 P0, [R3+URZ+0x40], R0 ;  /* 0x00004000030085a7 */ /* 0x000ee400080010ff */
[----:B---3--:R-:W-:Y:S05]  /*98a0*/  @!P0 BRA `(.L_x_125) ;  /* 0xfffffffc00f08947 */ /* 0x008fea000383ffff */
[----:B------:R-:W-:Y:S05]  /*98b0*/  BRA `(.L_x_124) ;  /* 0xffffffd400d87947 */ /* 0x000fea000383ffff */
.L_x_133:
[----:B--2---:R2:W3:Y:S02]  /*98c0*/  SYNCS.PHASECHK.TRANS64.TRYWAIT P0, [R87+URZ+0x40], R4 ;  /* 0x00004004570075a7 */ /* 0x0044e400080011ff */
[----:B---3--:R-:W-:Y:S05]  /*98d0*/  @!P0 NANOSLEEP.SYNCS 0x989680 ;  /* 0x009896800000895d */ /* 0x008fea0003900000 */
[----:B------:R-:W3:Y:S02]  /*98e0*/  @!P0 SYNCS.PHASECHK.TRANS64 P0, [R87+URZ+0x40], R4 ;  /* 0x00004004570085a7 */ /* 0x000ee400080010ff */
[----:B---3--:R-:W-:Y:S05]  /*98f0*/  @!P0 BRA `(.L_x_133) ;  /* 0xfffffffc00f08947 */ /* 0x008fea000383ffff */
[----:B------:R-:W-:Y:S05]  /*9900*/  BRA `(.L_x_132) ;  /* 0xffffffdc00f47947 */ /* 0x000fea000383ffff */
.L_x_141:
[----:B--2---:R2:W3:Y:S02]  /*9910*/  SYNCS.PHASECHK.TRANS64.TRYWAIT P0, [R92+URZ+0x40], R3 ;  /* 0x000040035c0075a7 */ /* 0x0044e400080011ff */
[----:B---3--:R-:W-:Y:S05]  /*9920*/  @!P0 NANOSLEEP.SYNCS 0x989680 ;  /* 0x009896800000895d */ /* 0x008fea0003900000 */
[----:B------:R-:W3:Y:S02]  /*9930*/  @!P0 SYNCS.PHASECHK.TRANS64 P0, [R92+URZ+0x40], R3 ;  /* 0x000040035c0085a7 */ /* 0x000ee400080010ff */
[----:B---3--:R-:W-:Y:S05]  /*9940*/  @!P0 BRA `(.L_x_141) ;  /* 0xfffffffc00f08947 */ /* 0x008fea000383ffff */
[----:B------:R-:W-:Y:S05]  /*9950*/  BRA `(.L_x_140) ;  /* 0xffffffe800107947 */ /* 0x000fea000383ffff */
        .weak           $__internal_0_$__cuda_sm10x_tcgen05_guardrail_trap_col_being_dealloced_not_returned_by_alloc
        .type           $__internal_0_$__cuda_sm10x_tcgen05_guardrail_trap_col_being_dealloced_not_returned_by_alloc,@function
        .size           $__internal_0_$__cuda_sm10x_tcgen05_guardrail_trap_col_being_dealloced_not_returned_by_alloc,($__internal_1_$__cuda_sm10x_tcgen05_guardrail_trap_phase_invalid_during_alloc - $__internal_0_$__cuda_sm10x_tcgen05_guardrail_trap_col_being_dealloced_not_returned_by_alloc)
$__internal_0_$__cuda_sm10x_tcgen05_guardrail_trap_col_being_dealloced_not_returned_by_alloc:
[----:B------:R-:W-:Y:S05]  /*9960*/  BPT.TRAP 0x1 ;  /* 0x000000040000795c */ /* 0x000fea0000300000 */
[----:B------:R-:W-:-:S04]  /*9970*/  HFMA2 R3, -RZ, RZ, 0, 0 ;  /* 0x00000000ff037431 */ /* 0x000fc800000001ff */
[----:B------:R-:W-:Y:S05]  /*9980*/  RET.REL.NODEC R2 `(_ZN7cutlass13device_kernelINS_4gemm6kernel13GemmUniversalIN4cute5tupleIJiiiiEEENS1_10collective13CollectiveMmaINS1_35MainloopSm100TmaUmmaWarpSpecializedILi4ELi2ELi4ENS5_IJNS4_1CILi4EEESB_NSA_ILi1EEEEEEEENS5_IJNSA_ILi128EEESF_NSA_ILi64EEEEEENS_6half_tENS5_IJSC_llEEESI_SJ_NS4_8TiledMMAINS4_8MMA_AtomIJNS4_26SM100_MMA_F16BF16_2x1SM_SSISI_SI_fLi128ELi128ELNS4_4UMMA5MajorE1ELSO_1ELNSN_7ScaleInE0ELSP_0EEEEEENS4_6LayoutINS5_IJSC_SC_SC_EEENS5_IJNSA_ILi0EEESU_SU_EEEEENS5_IJNS4_10UnderscoreESX_SX_EEEEENS4_28SM100_TMA_2SM_LOAD_MULTICASTENS4_14ComposedLayoutINS4_7SwizzleILi3ELi4ELi3EEENS4_18smem_ptr_flag_bitsILi16EEENSS_INS5_IJSG_NSA_ILi8EEEEEENS5_IJSC_SG_EEEEEEEvNS4_8identityES10_S1A_vS1B_EENS_8epilogue10collective18CollectiveEpilogueINS1D_23Sm100TmaWarpSpecializedILi4ELi2ELi16ELb1ELb0EEEJNS5_IJSG_SF_SG_EEENS5_IJNSS_ISG_SC_EENSS_INS5_IJNSA_ILi16EEENSA_ILi2EEEEEES18_EEEEESI_NS5_IJlSC_lEEESI_S1P_NS1D_6fusion15FusionCallbacksIS1H_NS1Q_17LinearCombinationISI_fSI_fLNS_15FloatRoundStyleE2EEES1I_S1O_JEEENS4_5SM1004TMEM4LOAD26SM100_TMEM_LOAD_32dp32b16xENS4_13SM90_TMA_LOADENS11_INS12_ILi1ELi4ELi3EEES15_NSS_INS5_IJS16_S1K_EEENS5_IJS1K_SC_EEEEEEENS4_39AutoVectorizingCopyWithAssumedAlignmentILi128EEENS4_14SM90_TMA_STOREES25_S27_S27_EEEvvEEEEvNT_6ParamsE) ;  /* 0xffffff64029c7950 */ /* 0x000fea0003c3ffff */
        .weak           $__internal_1_$__cuda_sm10x_tcgen05_guardrail_trap_phase_invalid_during_alloc
        .type           $__internal_1_$__cuda_sm10x_tcgen05_guardrail_trap_phase_invalid_during_alloc,@function
        .size           $__internal_1_$__cuda_sm10x_tcgen05_guardrail_trap_phase_invalid_during_alloc,($__internal_2_$__cuda_sm10x_tcgen05_guardrail_trap_unallocated_columns_being_dealloced - $__internal_1_$__cuda_sm10x_tcgen05_guardrail_trap_phase_invalid_during_alloc)
$__internal_1_$__cuda_sm10x_tcgen05_guardrail_trap_phase_invalid_during_alloc:
[----:B------:R-:W-:Y:S05]  /*9990*/  BPT.TRAP 0x1 ;  /* 0x000000040000795c */ /* 0x000fea0000300000 */
[----:B------:R-:W-:-:S04]  /*99a0*/  MOV R3, 0x0 ;  /* 0x0000000000037802 */ /* 0x000fc80000000f00 */
[----:B------:R-:W-:Y:S05]  /*99b0*/  RET.REL.NODEC R2 `(_ZN7cutlass13device_kernelINS_4gemm6kernel13GemmUniversalIN4cute5tupleIJiiiiEEENS1_10collective13CollectiveMmaINS1_35MainloopSm100TmaUmmaWarpSpecializedILi4ELi2ELi4ENS5_IJNS4_1CILi4EEESB_NSA_ILi1EEEEEEEENS5_IJNSA_ILi128EEESF_NSA_ILi64EEEEEENS_6half_tENS5_IJSC_llEEESI_SJ_NS4_8TiledMMAINS4_8MMA_AtomIJNS4_26SM100_MMA_F16BF16_2x1SM_SSISI_SI_fLi128ELi128ELNS4_4UMMA5MajorE1ELSO_1ELNSN_7ScaleInE0ELSP_0EEEEEENS4_6LayoutINS5_IJSC_SC_SC_EEENS5_IJNSA_ILi0EEESU_SU_EEEEENS5_IJNS4_10UnderscoreESX_SX_EEEEENS4_28SM100_TMA_2SM_LOAD_MULTICASTENS4_14ComposedLayoutINS4_7SwizzleILi3ELi4ELi3EEENS4_18smem_ptr_flag_bitsILi16EEENSS_INS5_IJSG_NSA_ILi8EEEEEENS5_IJSC_SG_EEEEEEEvNS4_8identityES10_S1A_vS1B_EENS_8epilogue10collective18CollectiveEpilogueINS1D_23Sm100TmaWarpSpecializedILi4ELi2ELi16ELb1ELb0EEEJNS5_IJSG_SF_SG_EEENS5_IJNSS_ISG_SC_EENSS_INS5_IJNSA_ILi16EEENSA_ILi2EEEEEES18_EEEEESI_NS5_IJlSC_lEEESI_S1P_NS1D_6fusion15FusionCallbacksIS1H_NS1Q_17LinearCombinationISI_fSI_fLNS_15FloatRoundStyleE2EEES1I_S1O_JEEENS4_5SM1004TMEM4LOAD26SM100_TMEM_LOAD_32dp32b16xENS4_13SM90_TMA_LOADENS11_INS12_ILi1ELi4ELi3EEES15_NSS_INS5_IJS16_S1K_EEENS5_IJS1K_SC_EEEEEEENS4_39AutoVectorizingCopyWithAssumedAlignmentILi128EEENS4_14SM90_TMA_STOREES25_S27_S27_EEEvvEEEEvNT_6ParamsE) ;  /* 0xffffff6402907950 */ /* 0x000fea0003c3ffff */
        .weak           $__internal_2_$__cuda_sm10x_tcgen05_guardrail_trap_unallocated_columns_being_dealloced
        .type           $__internal_2_$__cuda_sm10x_tcgen05_guardrail_trap_unallocated_columns_being_dealloced,@function
        .size           $__internal_2_$__cuda_sm10x_tcgen05_guardrail_trap_unallocated_columns_being_dealloced,(.L_x_199 - $__internal_2_$__cuda_sm10x_tcgen05_guardrail_trap_unallocated_columns_being_dealloced)
$__internal_2_$__cuda_sm10x_tcgen05_guardrail_trap_unallocated_columns_being_dealloced:
[----:B------:R-:W-:Y:S05]  /*99c0*/  BPT.TRAP 0x1 ;  /* 0x000000040000795c */ /* 0x000fea0000300000 */
[----:B------:R-:W-:-:S04]  /*99d0*/  HFMA2 R3, -RZ, RZ, 0, 0 ;  /* 0x00000000ff037431 */ /* 0x000fc800000001ff */
[----:B------:R-:W-:Y:S05]  /*99e0*/  RET.REL.NODEC R2 `(_ZN7cutlass13device_kernelINS_4gemm6kernel13GemmUniversalIN4cute5tupleIJiiiiEEENS1_10collective13CollectiveMmaINS1_35MainloopSm100TmaUmmaWarpSpecializedILi4ELi2ELi4ENS5_IJNS4_1CILi4EEESB_NSA_ILi1EEEEEEEENS5_IJNSA_ILi128EEESF_NSA_ILi64EEEEEENS_6half_tENS5_IJSC_llEEESI_SJ_NS4_8TiledMMAINS4_8MMA_AtomIJNS4_26SM100_MMA_F16BF16_2x1SM_SSISI_SI_fLi128ELi128ELNS4_4UMMA5MajorE1ELSO_1ELNSN_7ScaleInE0ELSP_0EEEEEENS4_6LayoutINS5_IJSC_SC_SC_EEENS5_IJNSA_ILi0EEESU_SU_EEEEENS5_IJNS4_10UnderscoreESX_SX_EEEEENS4_28SM100_TMA_2SM_LOAD_MULTICASTENS4_14ComposedLayoutINS4_7SwizzleILi3ELi4ELi3EEENS4_18smem_ptr_flag_bitsILi16EEENSS_INS5_IJSG_NSA_ILi8EEEEEENS5_IJSC_SG_EEEEEEEvNS4_8identityES10_S1A_vS1B_EENS_8epilogue10collective18CollectiveEpilogueINS1D_23Sm100TmaWarpSpecializedILi4ELi2ELi16ELb1ELb0EEEJNS5_IJSG_SF_SG_EEENS5_IJNSS_ISG_SC_EENSS_INS5_IJNSA_ILi16EEENSA_ILi2EEEEEES18_EEEEESI_NS5_IJlSC_lEEESI_S1P_NS1D_6fusion15FusionCallbacksIS1H_NS1Q_17LinearCombinationISI_fSI_fLNS_15FloatRoundStyleE2EEES1I_S1O_JEEENS4_5SM1004TMEM4LOAD26SM100_TMEM_LOAD_32dp32b16xENS4_13SM90_TMA_LOADENS11_INS12_ILi1ELi4ELi3EEES15_NSS_INS5_IJS16_S1K_EEENS5_IJS1K_SC_EEEEEEENS4_39AutoVectorizingCopyWithAssumedAlignmentILi128EEENS4_14SM90_TMA_STOREES25_S27_S27_EEEvvEEEEvNT_6ParamsE) ;  /* 0xffffff6402847950 */ /* 0x000fea0003c3ffff */
.L_x_198:
[----:B------:R-:W-:-:S00]  /*99f0*/  BRA `(.L_x_198) ;  /* 0xfffffffc00fc7947 */ /* 0x000fc0000383ffff */
[----:B------:R-:W-:-:S00]  /*9a00*/  NOP ;  /* 0x0000000000007918 */ /* 0x000fc00000000000 */
[----:B------:R-:W-:-:S00]  /*9a10*/  NOP ;  /* 0x0000000000007918 */ /* 0x000fc00000000000 */
[----:B------:R-:W-:-:S00]  /*9a20*/  NOP ;  /* 0x0000000000007918 */ /* 0x000fc00000000000 */
[----:B------:R-:W-:-:S00]  /*9a30*/  NOP ;  /* 0x0000000000007918 */ /* 0x000fc00000000000 */
[----:B------:R-:W-:-:S00]  /*9a40*/  NOP ;  /* 0x0000000000007918 */ /* 0x000fc00000000000 */
[----:B------:R-:W-:-:S00]  /*9a50*/  NOP ;  /* 0x0000000000007918 */ /* 0x000fc00000000000 */
[----:B------:R-:W-:-:S00]  /*9a60*/  NOP ;  /* 0x0000000000007918 */ /* 0x000fc00000000000 */
[----:B------:R-:W-:-:S00]  /*9a70*/  NOP ;  /* 0x0000000000007918 */ /* 0x000fc00000000000 */
.L_x_199:


//--------------------- .nv.global.init           --------------------------
	.section	.nv.global.init,"aw",@progbits
.nv.global.init:
	.type		$str$27,@object
	.size		$str$27,($str$28 - $str$27)
$str$27:
        /*0000*/ 	.byte	0x28, 0x61, 0x64, 0x64, 0x72, 0x65, 0x73, 0x73, 0x20, 0x26, 0x20, 0x6d, 0x61, 0x73, 0x6b, 0x29
        /*0010*/ 	.byte	0x20, 0x3d, 0x3d, 0x20, 0x30, 0x00
	.type		$str$28,@object
	.size		$str$28,($str$26 - $str$28)
$str$28:
        /*0016*/ 	.byte	0x2f, 0x74, 0x6d, 0x70, 0x2f, 0x63, 0x75, 0x74, 0x6c, 0x61, 0x73, 0x73, 0x5f, 0x73, 0x77, 0x65
        /*0026*/ 	.byte	0x65, 0x70, 0x5f, 0x73, 0x72, 0x63, 0x2f, 0x69, 0x6e, 0x63, 0x6c, 0x75, 0x64, 0x65, 0x2f, 0x63
        /*0036*/ 	.byte	0x75, 0x74, 0x65, 0x2f, 0x70, 0x6f, 0x69, 0x6e, 0x74, 0x65, 0x72, 0x5f, 0x66, 0x6c, 0x61, 0x67
        /*0046*/ 	.byte	0x67, 0x65, 0x64, 0x2e, 0x68, 0x70, 0x70, 0x00
	.type		$str$26,@object
	.size		$str$26,($str$25 - $str$26)
$str$26:
        /*004e*/ 	.byte	0x2f, 0x74, 0x6d, 0x70, 0x2f, 0x63, 0x75, 0x74, 0x6c, 0x61, 0x73, 0x73, 0x5f, 0x73, 0x77, 0x65
        /*005e*/ 	.byte	0x65, 0x70, 0x5f, 0x73, 0x72, 0x63, 0x2f, 0x69, 0x6e, 0x63, 0x6c, 0x75, 0x64, 0x65, 0x2f, 0x63
        /*006e*/ 	.byte	0x75, 0x74, 0x65, 0x2f, 0x61, 0x74, 0x6f, 0x6d, 0x2f, 0x63, 0x6f, 0x70, 0x79, 0x5f, 0x74, 0x72
        /*007e*/ 	.byte	0x61, 0x69, 0x74, 0x73, 0x5f, 0x73, 0x6d, 0x31, 0x30, 0x30, 0x2e, 0x68, 0x70, 0x70, 0x00
	.type		$str$25,@object
	.size		$str$25,(__unnamed_1 - $str$25)
$str$25:
        /*008d*/ 	.byte	0x28, 0x28, 0x75, 0x69, 0x6e, 0x74, 0x33, 0x32, 0x5f, 0x74, 0x28, 0x74, 0x68, 0x72, 0x65, 0x61
        /*009d*/ 	.byte	0x64, 0x49, 0x64, 0x78, 0x2e, 0x78, 0x29, 0x20, 0x2f, 0x20, 0x33, 0x32, 0x29, 0x20, 0x25, 0x20
        /*00ad*/ 	.byte	0x34, 0x29, 0x20, 0x3d, 0x3d, 0x20, 0x28, 0x28, 0x28, 0x74, 0x6d, 0x65, 0x6d, 0x5f, 0x61, 0x64
        /*00bd*/ 	.byte	0x64, 0x72, 0x20, 0x3e, 0x3e, 0x20, 0x31, 0x36, 0x29, 0x20, 0x2f, 0x20, 0x33, 0x32, 0x29, 0x20
        /*00cd*/ 	.byte	0x25, 0x20, 0x34, 0x29, 0x00
	.type		__unnamed_1,@object
	.size		__unnamed_1,(__unnamed_2 - __unnamed_1)
__unnamed_1:
        /*00d2*/ 	.byte	0x61, 0x75, 0x74, 0x6f, 0x20, 0x63, 0x75, 0x74, 0x65, 0x3a, 0x3a, 0x61, 0x73, 0x5f, 0x70, 0x6f
        /* <DEDUP_REMOVED lines=24> */
        /*0262*/ 	.byte	0x34, 0x38, 0x3e, 0x3e, 0x3e, 0x3e, 0x5d, 0x00
	.type		__unnamed_2,@object
	.size		__unnamed_2,(.L_2 - __unnamed_2)
__unnamed_2:
        /* <DEDUP_REMOVED lines=40> */
        /*04ea*/ 	.byte	0x3a, 0x3a, 0x43, 0x3c, 0x30, 0x3e, 0x3e, 0x3e, 0x3e, 0x5d, 0x00
.L_2:


//--------------------- .nv.shared._ZN7cutlass13device_kernelINS_4gemm6kernel13GemmUniversalIN4cute5tupleIJiiiiEEENS1_10collective13CollectiveMmaINS1_35MainloopSm100TmaUmmaWarpSpecializedILi4ELi2ELi4ENS5_IJNS4_1CILi4EEESB_NSA_ILi1EEEEEEEENS5_IJNSA_ILi128EEESF_NSA_ILi64EEEEEENS_6half_tENS5_IJSC_llEEESI_SJ_NS4_8TiledMMAINS4_8MMA_AtomIJNS4_26SM100_MMA_F16BF16_2x1SM_SSISI_SI_fLi128ELi128ELNS4_4UMMA5MajorE1ELSO_1ELNSN_7ScaleInE0ELSP_0EEEEEENS4_6LayoutINS5_IJSC_SC_SC_EEENS5_IJNSA_ILi0EEESU_SU_EEEEENS5_IJNS4_10UnderscoreESX_SX_EEEEENS4_28SM100_TMA_2SM_LOAD_MULTICASTENS4_14ComposedLayoutINS4_7SwizzleILi3ELi4ELi3EEENS4_18smem_ptr_flag_bitsILi16EEENSS_INS5_IJSG_NSA_ILi8EEEEEENS5_IJSC_SG_EEEEEEEvNS4_8identityES10_S1A_vS1B_EENS_8epilogue10collective18CollectiveEpilogueINS1D_23Sm100TmaWarpSpecializedILi4ELi2ELi16ELb1ELb0EEEJNS5_IJSG_SF_SG_EEENS5_IJNSS_ISG_SC_EENSS_INS5_IJNSA_ILi16EEENSA_ILi2EEEEEES18_EEEEESI_NS5_IJlSC_lEEESI_S1P_NS1D_6fusion15FusionCallbacksIS1H_NS1Q_17LinearCombinationISI_fSI_fLNS_15FloatRoundStyleE2EEES1I_S1O_JEEENS4_5SM1004TMEM4LOAD26SM100_TMEM_LOAD_32dp32b16xENS4_13SM90_TMA_LOADENS11_INS12_ILi1ELi4ELi3EEES15_NSS_INS5_IJS16_S1K_EEENS5_IJS1K_SC_EEEEEEENS4_39AutoVectorizingCopyWithAssumedAlignmentILi128EEENS4_14SM90_TMA_STOREES25_S27_S27_EEEvvEEEEvNT_6ParamsE --------------------------
	.section	.nv.shared._ZN7cutlass13device_kernelINS_4gemm6kernel13GemmUniversalIN4cute5tupleIJiiiiEEENS1_10collective13CollectiveMmaINS1_35MainloopSm100TmaUmmaWarpSpecializedILi4ELi2ELi4ENS5_IJNS4_1CILi4EEESB_NSA_ILi1EEEEEEEENS5_IJNSA_ILi128EEESF_NSA_ILi64EEEEEENS_6half_tENS5_IJSC_llEEESI_SJ_NS4_8TiledMMAINS4_8MMA_AtomIJNS4_26SM100_MMA_F16BF16_2x1SM_SSISI_SI_fLi128ELi128ELNS4_4UMMA5MajorE1ELSO_1ELNSN_7ScaleInE0ELSP_0EEEEEENS4_6LayoutINS5_IJSC_SC_SC_EEENS5_IJNSA_ILi0EEESU_SU_EEEEENS5_IJNS4_10UnderscoreESX_SX_EEEEENS4_28SM100_TMA_2SM_LOAD_MULTICASTENS4_14ComposedLayoutINS4_7SwizzleILi3ELi4ELi3EEENS4_18smem_ptr_flag_bitsILi16EEENSS_INS5_IJSG_NSA_ILi8EEEEEENS5_IJSC_SG_EEEEEEEvNS4_8identityES10_S1A_vS1B_EENS_8epilogue10collective18CollectiveEpilogueINS1D_23Sm100TmaWarpSpecializedILi4ELi2ELi16ELb1ELb0EEEJNS5_IJSG_SF_SG_EEENS5_IJNSS_ISG_SC_EENSS_INS5_IJNSA_ILi16EEENSA_ILi2EEEEEES18_EEEEESI_NS5_IJlSC_lEEESI_S1P_NS1D_6fusion15FusionCallbacksIS1H_NS1Q_17LinearCombinationISI_fSI_fLNS_15FloatRoundStyleE2EEES1I_S1O_JEEENS4_5SM1004TMEM4LOAD26SM100_TMEM_LOAD_32dp32b16xENS4_13SM90_TMA_LOADENS11_INS12_ILi1ELi4ELi3EEES15_NSS_INS5_IJS16_S1K_EEENS5_IJS1K_SC_EEEEEEENS4_39AutoVectorizingCopyWithAssumedAlignmentILi128EEENS4_14SM90_TMA_STOREES25_S27_S27_EEEvvEEEEvNT_6ParamsE,"aw",@nobits
	.sectionflags	@""
	.align	16
	.zero		1024


//--------------------- .nv.shared.reserved.0     --------------------------
	.section	.nv.shared.reserved.0,"aw",@nobits
	.weak		__nv_reservedSMEM_offset_0_alias
	.size		__nv_reservedSMEM_offset_0_alias, 0, 64
	.other		__nv_reservedSMEM_offset_0_alias,@"STO_CUDA_RESERVED_SHARED STV_DEFAULT"
__nv_reservedSMEM_offset_0_alias:
	.zero		0
.nv.shared.reserved.0:
	.zero		64
	.weak		__nv_reservedSMEM_tcgen05_partition
	.type		__nv_reservedSMEM_tcgen05_partition,@object
	.size		__nv_reservedSMEM_tcgen05_partition,(.L_0 - __nv_reservedSMEM_tcgen05_partition)
__nv_reservedSMEM_tcgen05_partition:
	.zero		32
.L_0:


//--------------------- .nv.global                --------------------------
	.section	.nv.global,"aw",@nobits
.nv.global:
	.type		_ZN40_INTERNAL_05c9dd3c_4_k_cu_3e03fb61_329254cute1_E,@object
	.size		_ZN40_INTERNAL_05c9dd3c_4_k_cu_3e03fb61_329254cute1_E,(_ZN40_INTERNAL_05c9dd3c_4_k_cu_3e03fb61_329254cuda3std3__45__cpo6cbeginE - _ZN40_INTERNAL_05c9dd3c_4_k_cu_3e03fb61_329254cute1_E)
_ZN40_INTERNAL_05c9dd3c_4_k_cu_3e03fb61_329254cute1_E:
	.zero		1
	.type		_ZN40_INTERNAL_05c9dd3c_4_k_cu_3e03fb61_329254cuda3std3__45__cpo6cbeginE,@object
	.size		_ZN40_INTERNAL_05c9dd3c_4_k_cu_3e03fb61_329254cuda3std3__45__cpo6cbeginE,(_ZN40_INTERNAL_05c9dd3c_4_k_cu_3e03fb61_329254cuda3std3__48in_placeE - _ZN40_INTERNAL_05c9dd3c_4_k_cu_3e03fb61_329254cuda3std3__45__cpo6cbeginE)
_ZN40_INTERNAL_05c9dd3c_4_k_cu_3e03fb61_329254cuda3std3__45__cpo6cbeginE:
	.zero		1
	.type		_ZN40_INTERNAL_05c9dd3c_4_k_cu_3e03fb61_329254cuda3std3__48in_placeE,@object
	.size		_ZN40_INTERNAL_05c9dd3c_4_k_cu_3e03fb61_329254cuda3std3__48in_placeE,(_ZN40_INTERNAL_05c9dd3c_4_k_cu_3e03fb61_329254cuda3std6ranges3__45__cpo9iter_moveE - _ZN40_INTERNAL_05c9dd3c_4_k_cu_3e03fb61_329254cuda3std3__48in_placeE)
_ZN40_INTERNAL_05c9dd3c_4_k_cu_3e03fb61_329254cuda3std3__48in_placeE:
	.zero		1
	.type		_ZN40_INTERNAL_05c9dd3c_4_k_cu_3e03fb61_329254cuda3std6ranges3__45__cpo9iter_moveE,@object
	.size		_ZN40_INTERNAL_05c9dd3c_4_k_cu_3e03fb61_329254cuda3std6ranges3__45__cpo9iter_moveE,(_ZN40_INTERNAL_05c9dd3c_4_k_cu_3e03fb61_329254cuda3std3__45__cpo5beginE - _ZN40_INTERNAL_05c9dd3c_4_k_cu_3e03fb61_329254cuda3std6ranges3__45__cpo9iter_moveE)
_ZN40_INTERNAL_05c9dd3c_4_k_cu_3e03fb61_329254cuda3std6ranges3__45__cpo9iter_moveE:
	.zero		1
	.type		_ZN40_INTERNAL_05c9dd3c_4_k_cu_3e03fb61_329254cuda3std3__45__cpo5beginE,@object
	.size		_ZN40_INTERNAL_05c9dd3c_4_k_cu_3e03fb61_329254cuda3std3__45__cpo5beginE,(_ZN40_INTERNAL_05c9dd3c_4_k_cu_3e03fb61_329254cuda3std3__442_GLOBAL__N__05c9dd3c_4_k_cu_3e03fb61_329256ignoreE - _ZN40_INTERNAL_05c9dd3c_4_k_cu_3e03fb61_329254cuda3std3__45__cpo5beginE)
_ZN40_INTERNAL_05c9dd3c_4_k_cu_3e03fb61_329254cuda3std3__45__cpo5beginE:
	.zero		1
	.type		_ZN40_INTERNAL_05c9dd3c_4_k_cu_3e03fb61_329254cuda3std3__442_GLOBAL__N__05c9dd3c_4_k_cu_3e03fb61_329256ignoreE,@object
	.size		_ZN40_INTERNAL_05c9dd3c_4_k_cu_3e03fb61_329254cuda3std3__442_GLOBAL__N__05c9dd3c_4_k_cu_3e03fb61_329256ignoreE,(_ZN40_INTERNAL_05c9dd3c_4_k_cu_3e03fb61_329254cute7productE - _ZN40_INTERNAL_05c9dd3c_4_k_cu_3e03fb61_329254cuda3std3__442_GLOBAL__N__05c9dd3c_4_k_cu_3e03fb61_329256ignoreE)
_ZN40_INTERNAL_05c9dd3c_4_k_cu_3e03fb61_329254cuda3std3__442_GLOBAL__N__05c9dd3c_4_k_cu_3e03fb61_329256ignoreE:
	.zero		1
	.type		_ZN40_INTERNAL_05c9dd3c_4_k_cu_3e03fb61_329254cute7productE,@object
	.size		_ZN40_INTERNAL_05c9dd3c_4_k_cu_3e03fb61_329254cute7productE,(_ZN40_INTERNAL_05c9dd3c_4_k_cu_3e03fb61_329254cuda3std3__45__cpo3endE - _ZN40_INTERNAL_05c9dd3c_4_k_cu_3e03fb61_329254cute7productE)
_ZN40_INTERNAL_05c9dd3c_4_k_cu_3e03fb61_329254cute7productE:
	.zero		1
	.type		_ZN40_INTERNAL_05c9dd3c_4_k_cu_3e03fb61_329254cuda3std3__45__cpo3endE,@object
	.size		_ZN40_INTERNAL_05c9dd3c_4_k_cu_3e03fb61_329254cuda3std3__45__cpo3endE,(_ZN40_INTERNAL_05c9dd3c_4_k_cu_3e03fb61_329254cuda3std3__419piecewise_constructE - _ZN40_INTERNAL_05c9dd3c_4_k_cu_3e03fb61_329254cuda3std3__45__cpo3endE)
_ZN40_INTERNAL_05c9dd3c_4_k_cu_3e03fb61_329254cuda3std3__45__cpo3endE:
	.zero		1
	.type		_ZN40_INTERNAL_05c9dd3c_4_k_cu_3e03fb61_329254cuda3std3__419piecewise_constructE,@object
	.size		_ZN40_INTERNAL_05c9dd3c_4_k_cu_3e03fb61_329254cuda3std3__419piecewise_constructE,(_ZN40_INTERNAL_05c9dd3c_4_k_cu_3e03fb61_329254cuda3std3__45__cpo4cendE - _ZN40_INTERNAL_05c9dd3c_4_k_cu_3e03fb61_329254cuda3std3__419piecewise_constructE)
_ZN40_INTERNAL_05c9dd3c_4_k_cu_3e03fb61_329254cuda3std3__419piecewise_constructE:
	.zero		1
	.type		_ZN40_INTERNAL_05c9dd3c_4_k_cu_3e03fb61_329254cuda3std3__45__cpo4cendE,@object
	.size		_ZN40_INTERNAL_05c9dd3c_4_k_cu_3e03fb61_329254cuda3std3__45__cpo4cendE,(_ZN40_INTERNAL_05c9dd3c_4_k_cu_3e03fb61_329254cuda3std6ranges3__45__cpo4swapE - _ZN40_INTERNAL_05c9dd3c_4_k_cu_3e03fb61_329254cuda3std3__45__cpo4cendE)
_ZN40_INTERNAL_05c9dd3c_4_k_cu_3e03fb61_329254cuda3std3__45__cpo4cendE:
	.zero		1
	.type		_ZN40_INTERNAL_05c9dd3c_4_k_cu_3e03fb61_329254cuda3std6ranges3__45__cpo4swapE,@object
	.size		_ZN40_INTERNAL_05c9dd3c_4_k_cu_3e03fb61_329254cuda3std6ranges3__45__cpo4swapE,(.L_10 - _ZN40_INTERNAL_05c9dd3c_4_k_cu_3e03fb61_329254cuda3std6ranges3__45__cpo4swapE)
_ZN40_INTERNAL_05c9dd3c_4_k_cu_3e03fb61_329254cuda3std6ranges3__45__cpo4swapE:
	.zero		1
.L_10:


//--------------------- .nv.constant0._ZN7cutlass13device_kernelINS_4gemm6kernel13GemmUniversalIN4cute5tupleIJiiiiEEENS1_10collective13CollectiveMmaINS1_35MainloopSm100TmaUmmaWarpSpecializedILi4ELi2ELi4ENS5_IJNS4_1CILi4EEESB_NSA_ILi1EEEEEEEENS5_IJNSA_ILi128EEESF_NSA_ILi64EEEEEENS_6half_tENS5_IJSC_llEEESI_SJ_NS4_8TiledMMAINS4_8MMA_AtomIJNS4_26SM100_MMA_F16BF16_2x1SM_SSISI_SI_fLi128ELi128ELNS4_4UMMA5MajorE1ELSO_1ELNSN_7ScaleInE0ELSP_0EEEEEENS4_6LayoutINS5_IJSC_SC_SC_EEENS5_IJNSA_ILi0EEESU_SU_EEEEENS5_IJNS4_10UnderscoreESX_SX_EEEEENS4_28SM100_TMA_2SM_LOAD_MULTICASTENS4_14ComposedLayoutINS4_7SwizzleILi3ELi4ELi3EEENS4_18smem_ptr_flag_bitsILi16EEENSS_INS5_IJSG_NSA_ILi8EEEEEENS5_IJSC_SG_EEEEEEEvNS4_8identityES10_S1A_vS1B_EENS_8epilogue10collective18CollectiveEpilogueINS1D_23Sm100TmaWarpSpecializedILi4ELi2ELi16ELb1ELb0EEEJNS5_IJSG_SF_SG_EEENS5_IJNSS_ISG_SC_EENSS_INS5_IJNSA_ILi16EEENSA_ILi2EEEEEES18_EEEEESI_NS5_IJlSC_lEEESI_S1P_NS1D_6fusion15FusionCallbacksIS1H_NS1Q_17LinearCombinationISI_fSI_fLNS_15FloatRoundStyleE2EEES1I_S1O_JEEENS4_5SM1004TMEM4LOAD26SM100_TMEM_LOAD_32dp32b16xENS4_13SM90_TMA_LOADENS11_INS12_ILi1ELi4ELi3EEES15_NSS_INS5_IJS16_S1K_EEENS5_IJS1K_SC_EEEEEEENS4_39AutoVectorizingCopyWithAssumedAlignmentILi128EEENS4_14SM90_TMA_STOREES25_S27_S27_EEEvvEEEEvNT_6ParamsE --------------------------
	.section	.nv.constant0._ZN7cutlass13device_kernelINS_4gemm6kernel13GemmUniversalIN4cute5tupleIJiiiiEEENS1_10collective13CollectiveMmaINS1_35MainloopSm100TmaUmmaWarpSpecializedILi4ELi2ELi4ENS5_IJNS4_1CILi4EEESB_NSA_ILi1EEEEEEEENS5_IJNSA_ILi128EEESF_NSA_ILi64EEEEEENS_6half_tENS5_IJSC_llEEESI_SJ_NS4_8TiledMMAINS4_8MMA_AtomIJNS4_26SM100_MMA_F16BF16_2x1SM_SSISI_SI_fLi128ELi128ELNS4_4UMMA5MajorE1ELSO_1ELNSN_7ScaleInE0ELSP_0EEEEEENS4_6LayoutINS5_IJSC_SC_SC_EEENS5_IJNSA_ILi0EEESU_SU_EEEEENS5_IJNS4_10UnderscoreESX_SX_EEEEENS4_28SM100_TMA_2SM_LOAD_MULTICASTENS4_14ComposedLayoutINS4_7SwizzleILi3ELi4ELi3EEENS4_18smem_ptr_flag_bitsILi16EEENSS_INS5_IJSG_NSA_ILi8EEEEEENS5_IJSC_SG_EEEEEEEvNS4_8identityES10_S1A_vS1B_EENS_8epilogue10collective18CollectiveEpilogueINS1D_23Sm100TmaWarpSpecializedILi4ELi2ELi16ELb1ELb0EEEJNS5_IJSG_SF_SG_EEENS5_IJNSS_ISG_SC_EENSS_INS5_IJNSA_ILi16EEENSA_ILi2EEEEEES18_EEEEESI_NS5_IJlSC_lEEESI_S1P_NS1D_6fusion15FusionCallbacksIS1H_NS1Q_17LinearCombinationISI_fSI_fLNS_15FloatRoundStyleE2EEES1I_S1O_JEEENS4_5SM1004TMEM4LOAD26SM100_TMEM_LOAD_32dp32b16xENS4_13SM90_TMA_LOADENS11_INS12_ILi1ELi4ELi3EEES15_NSS_INS5_IJS16_S1K_EEENS5_IJS1K_SC_EEEEEEENS4_39AutoVectorizingCopyWithAssumedAlignmentILi128EEENS4_14SM90_TMA_STOREES25_S27_S27_EEEvvEEEEvNT_6ParamsE,"a",@progbits
	.sectionflags	@""
	.align	4
.nv.constant0._ZN7cutlass13device_kernelINS_4gemm6kernel13GemmUniversalIN4cute5tupleIJiiiiEEENS1_10collective13CollectiveMmaINS1_35MainloopSm100TmaUmmaWarpSpecializedILi4ELi2ELi4ENS5_IJNS4_1CILi4EEESB_NSA_ILi1EEEEEEEENS5_IJNSA_ILi128EEESF_NSA_ILi64EEEEEENS_6half_tENS5_IJSC_llEEESI_SJ_NS4_8TiledMMAINS4_8MMA_AtomIJNS4_26SM100_MMA_F16BF16_2x1SM_SSISI_SI_fLi128ELi128ELNS4_4UMMA5MajorE1ELSO_1ELNSN_7ScaleInE0ELSP_0EEEEEENS4_6LayoutINS5_IJSC_SC_SC_EEENS5_IJNSA_ILi0EEESU_SU_EEEEENS5_IJNS4_10UnderscoreESX_SX_EEEEENS4_28SM100_TMA_2SM_LOAD_MULTICASTENS4_14ComposedLayoutINS4_7SwizzleILi3ELi4ELi3EEENS4_18smem_ptr_flag_bitsILi16EEENSS_INS5_IJSG_NSA_ILi8EEEEEENS5_IJSC_SG_EEEEEEEvNS4_8identityES10_S1A_vS1B_EENS_8epilogue10collective18CollectiveEpilogueINS1D_23Sm100TmaWarpSpecializedILi4ELi2ELi16ELb1ELb0EEEJNS5_IJSG_SF_SG_EEENS5_IJNSS_ISG_SC_EENSS_INS5_IJNSA_ILi16EEENSA_ILi2EEEEEES18_EEEEESI_NS5_IJlSC_lEEESI_S1P_NS1D_6fusion15FusionCallbacksIS1H_NS1Q_17LinearCombinationISI_fSI_fLNS_15FloatRoundStyleE2EEES1I_S1O_JEEENS4_5SM1004TMEM4LOAD26SM100_TMEM_LOAD_32dp32b16xENS4_13SM90_TMA_LOADENS11_INS12_ILi1ELi4ELi3EEES15_NSS_INS5_IJS16_S1K_EEENS5_IJS1K_SC_EEEEEEENS4_39AutoVectorizingCopyWithAssumedAlignmentILi128EEENS4_14SM90_TMA_STOREES25_S27_S27_EEEvvEEEEvNT_6ParamsE:
	.zero		2944


//--------------------- SYMBOLS --------------------------

	.type		.nv.reservedSmem.offset0,@object
	.size		.nv.reservedSmem.offset0,0x4
	.type		.nv.reservedSmem.cap,@object
	.size		.nv.reservedSmem.cap,0x4
	.type		__assertfail,@function
